//
// Generated by NVIDIA NVVM Compiler
//
// Compiler Build ID: CL-36424714
// Cuda compilation tools, release 13.0, V13.0.88
// Based on NVVM 20.0.0
//

.version 9.0
.target sm_100
.address_size 64

	// .globl	_Z25multiplyMatrixElementWisePiS_S_iii

.visible .entry _Z25multiplyMatrixElementWisePiS_S_iii(
	.param .u64 .ptr .align 1 _Z25multiplyMatrixElementWisePiS_S_iii_param_0,
	.param .u64 .ptr .align 1 _Z25multiplyMatrixElementWisePiS_S_iii_param_1,
	.param .u64 .ptr .align 1 _Z25multiplyMatrixElementWisePiS_S_iii_param_2,
	.param .u32 _Z25multiplyMatrixElementWisePiS_S_iii_param_3,
	.param .u32 _Z25multiplyMatrixElementWisePiS_S_iii_param_4,
	.param .u32 _Z25multiplyMatrixElementWisePiS_S_iii_param_5
)
{
	.reg .pred 	%p<13>;
	.reg .b32 	%r<107>;
	.reg .b64 	%rd<53>;

	ld.param.u64 	%rd7, [_Z25multiplyMatrixElementWisePiS_S_iii_param_0];
	ld.param.u64 	%rd8, [_Z25multiplyMatrixElementWisePiS_S_iii_param_1];
	ld.param.u64 	%rd6, [_Z25multiplyMatrixElementWisePiS_S_iii_param_2];
	ld.param.u32 	%r32, [_Z25multiplyMatrixElementWisePiS_S_iii_param_3];
	ld.param.u32 	%r30, [_Z25multiplyMatrixElementWisePiS_S_iii_param_4];
	ld.param.u32 	%r31, [_Z25multiplyMatrixElementWisePiS_S_iii_param_5];
	cvta.to.global.u64 	%rd1, %rd8;
	cvta.to.global.u64 	%rd2, %rd7;
	mov.u32 	%r33, %ctaid.y;
	mov.u32 	%r34, %ntid.y;
	mov.u32 	%r35, %tid.y;
	mad.lo.s32 	%r1, %r33, %r34, %r35;
	mov.u32 	%r36, %ctaid.x;
	mov.u32 	%r37, %ntid.x;
	mov.u32 	%r38, %tid.x;
	mad.lo.s32 	%r2, %r36, %r37, %r38;
	setp.ge.s32 	%p1, %r1, %r32;
	setp.ge.s32 	%p2, %r2, %r31;
	or.pred  	%p3, %p1, %p2;
	@%p3 bra 	$L__BB0_14;
	setp.lt.s32 	%p4, %r30, 1;
	mov.b32 	%r106, 0;
	@%p4 bra 	$L__BB0_13;
	mul.lo.s32 	%r3, %r30, %r1;
	and.b32  	%r4, %r30, 7;
	setp.lt.u32 	%p5, %r30, 8;
	mov.b32 	%r101, 0;
	mov.u32 	%r106, %r101;
	@%p5 bra 	$L__BB0_5;
	and.b32  	%r101, %r30, 2147483640;
	neg.s32 	%r95, %r101;
	shl.b32 	%r7, %r31, 3;
	mul.wide.u32 	%rd9, %r3, 4;
	add.s64 	%rd10, %rd9, %rd2;
	add.s64 	%rd52, %rd10, 16;
	mov.b32 	%r106, 0;
	mul.wide.s32 	%rd13, %r31, 4;
	mov.u32 	%r94, %r2;
$L__BB0_4:
	.pragma "nounroll";
	ld.global.u32 	%r43, [%rd52+-16];
	mul.wide.s32 	%rd11, %r94, 4;
	add.s64 	%rd12, %rd1, %rd11;
	ld.global.u32 	%r44, [%rd12];
	mad.lo.s32 	%r45, %r44, %r43, %r106;
	ld.global.u32 	%r46, [%rd52+-12];
	add.s64 	%rd14, %rd12, %rd13;
	ld.global.u32 	%r47, [%rd14];
	mad.lo.s32 	%r48, %r47, %r46, %r45;
	ld.global.u32 	%r49, [%rd52+-8];
	add.s64 	%rd15, %rd14, %rd13;
	ld.global.u32 	%r50, [%rd15];
	mad.lo.s32 	%r51, %r50, %r49, %r48;
	ld.global.u32 	%r52, [%rd52+-4];
	add.s64 	%rd16, %rd15, %rd13;
	ld.global.u32 	%r53, [%rd16];
	mad.lo.s32 	%r54, %r53, %r52, %r51;
	ld.global.u32 	%r55, [%rd52];
	add.s64 	%rd17, %rd16, %rd13;
	ld.global.u32 	%r56, [%rd17];
	mad.lo.s32 	%r57, %r56, %r55, %r54;
	ld.global.u32 	%r58, [%rd52+4];
	add.s64 	%rd18, %rd17, %rd13;
	ld.global.u32 	%r59, [%rd18];
	mad.lo.s32 	%r60, %r59, %r58, %r57;
	ld.global.u32 	%r61, [%rd52+8];
	add.s64 	%rd19, %rd18, %rd13;
	ld.global.u32 	%r62, [%rd19];
	mad.lo.s32 	%r63, %r62, %r61, %r60;
	ld.global.u32 	%r64, [%rd52+12];
	add.s64 	%rd20, %rd19, %rd13;
	ld.global.u32 	%r65, [%rd20];
	mad.lo.s32 	%r106, %r65, %r64, %r63;
	add.s32 	%r95, %r95, 8;
	add.s32 	%r94, %r94, %r7;
	add.s64 	%rd52, %rd52, 32;
	setp.ne.s32 	%p6, %r95, 0;
	@%p6 bra 	$L__BB0_4;
$L__BB0_5:
	setp.eq.s32 	%p7, %r4, 0;
	@%p7 bra 	$L__BB0_13;
	and.b32  	%r17, %r30, 3;
	setp.lt.u32 	%p8, %r4, 4;
	@%p8 bra 	$L__BB0_8;
	add.s32 	%r67, %r101, %r3;
	mul.wide.u32 	%rd21, %r67, 4;
	add.s64 	%rd22, %rd2, %rd21;
	ld.global.u32 	%r68, [%rd22];
	mad.lo.s32 	%r69, %r101, %r31, %r2;
	mul.wide.s32 	%rd23, %r69, 4;
	add.s64 	%rd24, %rd1, %rd23;
	ld.global.u32 	%r70, [%rd24];
	mad.lo.s32 	%r71, %r70, %r68, %r106;
	cvt.u64.u32 	%rd25, %r3;
	cvt.u64.u32 	%rd26, %r101;
	add.s64 	%rd27, %rd26, %rd25;
	shl.b64 	%rd28, %rd27, 2;
	add.s64 	%rd29, %rd2, %rd28;
	ld.global.u32 	%r72, [%rd29+4];
	mul.wide.s32 	%rd30, %r31, 4;
	add.s64 	%rd31, %rd24, %rd30;
	ld.global.u32 	%r73, [%rd31];
	mad.lo.s32 	%r74, %r73, %r72, %r71;
	ld.global.u32 	%r75, [%rd29+8];
	add.s64 	%rd32, %rd31, %rd30;
	ld.global.u32 	%r76, [%rd32];
	mad.lo.s32 	%r77, %r76, %r75, %r74;
	ld.global.u32 	%r78, [%rd29+12];
	add.s64 	%rd33, %rd32, %rd30;
	ld.global.u32 	%r79, [%rd33];
	mad.lo.s32 	%r106, %r79, %r78, %r77;
	add.s32 	%r101, %r101, 4;
$L__BB0_8:
	setp.eq.s32 	%p9, %r17, 0;
	@%p9 bra 	$L__BB0_13;
	setp.eq.s32 	%p10, %r17, 1;
	@%p10 bra 	$L__BB0_11;
	add.s32 	%r81, %r101, %r3;
	mul.wide.u32 	%rd34, %r81, 4;
	add.s64 	%rd35, %rd2, %rd34;
	ld.global.u32 	%r82, [%rd35];
	mad.lo.s32 	%r83, %r101, %r31, %r2;
	mul.wide.s32 	%rd36, %r83, 4;
	add.s64 	%rd37, %rd1, %rd36;
	ld.global.u32 	%r84, [%rd37];
	mad.lo.s32 	%r85, %r84, %r82, %r106;
	cvt.u64.u32 	%rd38, %r3;
	cvt.u64.u32 	%rd39, %r101;
	add.s64 	%rd40, %rd39, %rd38;
	shl.b64 	%rd41, %rd40, 2;
	add.s64 	%rd42, %rd2, %rd41;
	ld.global.u32 	%r86, [%rd42+4];
	mul.wide.s32 	%rd43, %r31, 4;
	add.s64 	%rd44, %rd37, %rd43;
	ld.global.u32 	%r87, [%rd44];
	mad.lo.s32 	%r106, %r87, %r86, %r85;
	add.s32 	%r101, %r101, 2;
$L__BB0_11:
	and.b32  	%r88, %r30, 1;
	setp.eq.b32 	%p11, %r88, 1;
	not.pred 	%p12, %p11;
	@%p12 bra 	$L__BB0_13;
	add.s32 	%r89, %r101, %r3;
	mul.wide.u32 	%rd45, %r89, 4;
	add.s64 	%rd46, %rd2, %rd45;
	ld.global.u32 	%r90, [%rd46];
	mad.lo.s32 	%r91, %r101, %r31, %r2;
	mul.wide.s32 	%rd47, %r91, 4;
	add.s64 	%rd48, %rd1, %rd47;
	ld.global.u32 	%r92, [%rd48];
	mad.lo.s32 	%r106, %r92, %r90, %r106;
$L__BB0_13:
	mad.lo.s32 	%r93, %r31, %r1, %r2;
	cvta.to.global.u64 	%rd49, %rd6;
	mul.wide.s32 	%rd50, %r93, 4;
	add.s64 	%rd51, %rd49, %rd50;
	st.global.u32 	[%rd51], %r106;
$L__BB0_14:
	ret;

}
	// .globl	_Z21multiplyMatrixRowWisePiS_S_ii
.visible .entry _Z21multiplyMatrixRowWisePiS_S_ii(
	.param .u64 .ptr .align 1 _Z21multiplyMatrixRowWisePiS_S_ii_param_0,
	.param .u64 .ptr .align 1 _Z21multiplyMatrixRowWisePiS_S_ii_param_1,
	.param .u64 .ptr .align 1 _Z21multiplyMatrixRowWisePiS_S_ii_param_2,
	.param .u32 _Z21multiplyMatrixRowWisePiS_S_ii_param_3,
	.param .u32 _Z21multiplyMatrixRowWisePiS_S_ii_param_4
)
{
	.reg .pred 	%p<19>;
	.reg .b32 	%r<163>;
	.reg .b64 	%rd<82>;

	ld.param.u64 	%rd11, [_Z21multiplyMatrixRowWisePiS_S_ii_param_0];
	ld.param.u64 	%rd12, [_Z21multiplyMatrixRowWisePiS_S_ii_param_1];
	ld.param.u64 	%rd13, [_Z21multiplyMatrixRowWisePiS_S_ii_param_2];
	ld.param.u32 	%r64, [_Z21multiplyMatrixRowWisePiS_S_ii_param_3];
	ld.param.u32 	%r65, [_Z21multiplyMatrixRowWisePiS_S_ii_param_4];
	cvta.to.global.u64 	%rd1, %rd12;
	cvta.to.global.u64 	%rd2, %rd11;
	cvta.to.global.u64 	%rd3, %rd13;
	setp.lt.s32 	%p1, %r65, 1;
	@%p1 bra 	$L__BB1_26;
	mov.u32 	%r66, %ctaid.y;
	setp.lt.s32 	%p2, %r64, 1;
	mul.lo.s32 	%r1, %r64, %r66;
	mul.lo.s32 	%r2, %r65, %r66;
	@%p2 bra 	$L__BB1_15;
	and.b32  	%r3, %r64, 7;
	and.b32  	%r4, %r64, 3;
	and.b32  	%r5, %r64, 2147483640;
	and.b32  	%r6, %r64, 1;
	neg.s32 	%r7, %r5;
	shl.b32 	%r8, %r65, 3;
	mul.lo.s32 	%r9, %r65, 5;
	mul.lo.s32 	%r10, %r65, 6;
	mul.lo.s32 	%r11, %r65, 7;
	cvt.u64.u32 	%rd4, %r1;
	mov.b32 	%r139, 0;
	shl.b64 	%rd32, %rd4, 2;
	add.s64 	%rd33, %rd32, %rd2;
	add.s64 	%rd5, %rd33, 16;
	mul.wide.u32 	%rd49, %r8, 4;
$L__BB1_3:
	setp.lt.u32 	%p11, %r64, 8;
	mov.b32 	%r153, 0;
	mov.u32 	%r158, %r153;
	@%p11 bra 	$L__BB1_6;
	add.s32 	%r146, %r65, %r139;
	shl.b32 	%r82, %r65, 1;
	add.s32 	%r145, %r82, %r139;
	mad.lo.s32 	%r144, %r65, 3, %r139;
	shl.b32 	%r83, %r65, 2;
	add.s32 	%r143, %r83, %r139;
	add.s32 	%r142, %r9, %r139;
	add.s32 	%r141, %r10, %r139;
	add.s32 	%r140, %r11, %r139;
	mul.wide.u32 	%rd34, %r139, 4;
	add.s64 	%rd81, %rd1, %rd34;
	mov.b32 	%r158, 0;
	mov.u64 	%rd80, %rd5;
	mov.u32 	%r147, %r7;
$L__BB1_5:
	.pragma "nounroll";
	ld.global.u32 	%r84, [%rd80+-16];
	ld.global.u32 	%r85, [%rd81];
	mad.lo.s32 	%r86, %r85, %r84, %r158;
	ld.global.u32 	%r87, [%rd80+-12];
	mul.wide.u32 	%rd35, %r146, 4;
	add.s64 	%rd36, %rd1, %rd35;
	ld.global.u32 	%r88, [%rd36];
	mad.lo.s32 	%r89, %r88, %r87, %r86;
	ld.global.u32 	%r90, [%rd80+-8];
	mul.wide.u32 	%rd37, %r145, 4;
	add.s64 	%rd38, %rd1, %rd37;
	ld.global.u32 	%r91, [%rd38];
	mad.lo.s32 	%r92, %r91, %r90, %r89;
	ld.global.u32 	%r93, [%rd80+-4];
	mul.wide.u32 	%rd39, %r144, 4;
	add.s64 	%rd40, %rd1, %rd39;
	ld.global.u32 	%r94, [%rd40];
	mad.lo.s32 	%r95, %r94, %r93, %r92;
	ld.global.u32 	%r96, [%rd80];
	mul.wide.u32 	%rd41, %r143, 4;
	add.s64 	%rd42, %rd1, %rd41;
	ld.global.u32 	%r97, [%rd42];
	mad.lo.s32 	%r98, %r97, %r96, %r95;
	ld.global.u32 	%r99, [%rd80+4];
	mul.wide.u32 	%rd43, %r142, 4;
	add.s64 	%rd44, %rd1, %rd43;
	ld.global.u32 	%r100, [%rd44];
	mad.lo.s32 	%r101, %r100, %r99, %r98;
	ld.global.u32 	%r102, [%rd80+8];
	mul.wide.u32 	%rd45, %r141, 4;
	add.s64 	%rd46, %rd1, %rd45;
	ld.global.u32 	%r103, [%rd46];
	mad.lo.s32 	%r104, %r103, %r102, %r101;
	ld.global.u32 	%r105, [%rd80+12];
	mul.wide.u32 	%rd47, %r140, 4;
	add.s64 	%rd48, %rd1, %rd47;
	ld.global.u32 	%r106, [%rd48];
	mad.lo.s32 	%r158, %r106, %r105, %r104;
	add.s32 	%r147, %r147, 8;
	add.s32 	%r146, %r146, %r8;
	add.s32 	%r145, %r145, %r8;
	add.s32 	%r144, %r144, %r8;
	add.s32 	%r143, %r143, %r8;
	add.s32 	%r142, %r142, %r8;
	add.s32 	%r141, %r141, %r8;
	add.s32 	%r140, %r140, %r8;
	add.s64 	%rd81, %rd81, %rd49;
	add.s64 	%rd80, %rd80, 32;
	setp.ne.s32 	%p12, %r147, 0;
	mov.u32 	%r153, %r5;
	@%p12 bra 	$L__BB1_5;
$L__BB1_6:
	setp.eq.s32 	%p13, %r3, 0;
	@%p13 bra 	$L__BB1_14;
	add.s32 	%r108, %r3, -1;
	setp.lt.u32 	%p14, %r108, 3;
	@%p14 bra 	$L__BB1_9;
	add.s32 	%r109, %r153, %r1;
	mul.wide.u32 	%rd50, %r109, 4;
	add.s64 	%rd51, %rd2, %rd50;
	ld.global.u32 	%r110, [%rd51];
	mad.lo.s32 	%r111, %r153, %r65, %r139;
	mul.wide.u32 	%rd52, %r111, 4;
	add.s64 	%rd53, %rd1, %rd52;
	ld.global.u32 	%r112, [%rd53];
	mad.lo.s32 	%r113, %r112, %r110, %r158;
	cvt.u64.u32 	%rd54, %r153;
	add.s64 	%rd55, %rd54, %rd4;
	shl.b64 	%rd56, %rd55, 2;
	add.s64 	%rd57, %rd2, %rd56;
	ld.global.u32 	%r114, [%rd57+4];
	add.s32 	%r115, %r111, %r65;
	mul.wide.u32 	%rd58, %r115, 4;
	add.s64 	%rd59, %rd1, %rd58;
	ld.global.u32 	%r116, [%rd59];
	mad.lo.s32 	%r117, %r116, %r114, %r113;
	ld.global.u32 	%r118, [%rd57+8];
	add.s32 	%r119, %r115, %r65;
	mul.wide.u32 	%rd60, %r119, 4;
	add.s64 	%rd61, %rd1, %rd60;
	ld.global.u32 	%r120, [%rd61];
	mad.lo.s32 	%r121, %r120, %r118, %r117;
	ld.global.u32 	%r122, [%rd57+12];
	add.s32 	%r123, %r119, %r65;
	mul.wide.u32 	%rd62, %r123, 4;
	add.s64 	%rd63, %rd1, %rd62;
	ld.global.u32 	%r124, [%rd63];
	mad.lo.s32 	%r158, %r124, %r122, %r121;
	add.s32 	%r153, %r153, 4;
$L__BB1_9:
	setp.eq.s32 	%p15, %r4, 0;
	@%p15 bra 	$L__BB1_14;
	setp.eq.s32 	%p16, %r4, 1;
	@%p16 bra 	$L__BB1_12;
	add.s32 	%r126, %r153, %r1;
	mul.wide.u32 	%rd64, %r126, 4;
	add.s64 	%rd65, %rd2, %rd64;
	ld.global.u32 	%r127, [%rd65];
	mad.lo.s32 	%r128, %r153, %r65, %r139;
	mul.wide.u32 	%rd66, %r128, 4;
	add.s64 	%rd67, %rd1, %rd66;
	ld.global.u32 	%r129, [%rd67];
	mad.lo.s32 	%r130, %r129, %r127, %r158;
	cvt.u64.u32 	%rd68, %r153;
	add.s64 	%rd69, %rd68, %rd4;
	shl.b64 	%rd70, %rd69, 2;
	add.s64 	%rd71, %rd2, %rd70;
	ld.global.u32 	%r131, [%rd71+4];
	add.s32 	%r132, %r128, %r65;
	mul.wide.u32 	%rd72, %r132, 4;
	add.s64 	%rd73, %rd1, %rd72;
	ld.global.u32 	%r133, [%rd73];
	mad.lo.s32 	%r158, %r133, %r131, %r130;
	add.s32 	%r153, %r153, 2;
$L__BB1_12:
	setp.eq.s32 	%p17, %r6, 0;
	@%p17 bra 	$L__BB1_14;
	add.s32 	%r134, %r153, %r1;
	mul.wide.u32 	%rd74, %r134, 4;
	add.s64 	%rd75, %rd2, %rd74;
	ld.global.u32 	%r135, [%rd75];
	mad.lo.s32 	%r136, %r153, %r65, %r139;
	mul.wide.u32 	%rd76, %r136, 4;
	add.s64 	%rd77, %rd1, %rd76;
	ld.global.u32 	%r137, [%rd77];
	mad.lo.s32 	%r158, %r137, %r135, %r158;
$L__BB1_14:
	add.s32 	%r138, %r139, %r2;
	mul.wide.u32 	%rd78, %r138, 4;
	add.s64 	%rd79, %rd3, %rd78;
	st.global.u32 	[%rd79], %r158;
	add.s32 	%r139, %r139, 1;
	setp.eq.s32 	%p18, %r139, %r65;
	@%p18 bra 	$L__BB1_26;
	bra.uni 	$L__BB1_3;
$L__BB1_15:
	and.b32  	%r54, %r65, 7;
	setp.lt.u32 	%p3, %r65, 8;
	mov.b32 	%r161, 0;
	@%p3 bra 	$L__BB1_18;
	and.b32  	%r161, %r65, 2147483640;
	mov.b32 	%r159, 0;
$L__BB1_17:
	.pragma "nounroll";
	add.s32 	%r69, %r159, %r2;
	mul.wide.u32 	%rd14, %r69, 4;
	add.s64 	%rd15, %rd3, %rd14;
	mov.b32 	%r70, 0;
	st.global.u32 	[%rd15], %r70;
	st.global.u32 	[%rd15+4], %r70;
	st.global.u32 	[%rd15+8], %r70;
	st.global.u32 	[%rd15+12], %r70;
	st.global.u32 	[%rd15+16], %r70;
	st.global.u32 	[%rd15+20], %r70;
	st.global.u32 	[%rd15+24], %r70;
	st.global.u32 	[%rd15+28], %r70;
	add.s32 	%r159, %r159, 8;
	setp.ne.s32 	%p4, %r159, %r161;
	@%p4 bra 	$L__BB1_17;
$L__BB1_18:
	setp.eq.s32 	%p5, %r54, 0;
	@%p5 bra 	$L__BB1_26;
	and.b32  	%r59, %r65, 3;
	setp.lt.u32 	%p6, %r54, 4;
	@%p6 bra 	$L__BB1_21;
	add.s32 	%r71, %r161, %r2;
	mul.wide.u32 	%rd16, %r71, 4;
	add.s64 	%rd17, %rd3, %rd16;
	mov.b32 	%r72, 0;
	st.global.u32 	[%rd17], %r72;
	cvt.u64.u32 	%rd18, %r2;
	cvt.u64.u32 	%rd19, %r161;
	add.s64 	%rd20, %rd19, %rd18;
	shl.b64 	%rd21, %rd20, 2;
	add.s64 	%rd22, %rd3, %rd21;
	st.global.u32 	[%rd22+4], %r72;
	st.global.u32 	[%rd22+8], %r72;
	st.global.u32 	[%rd22+12], %r72;
	add.s32 	%r161, %r161, 4;
$L__BB1_21:
	setp.eq.s32 	%p7, %r59, 0;
	@%p7 bra 	$L__BB1_26;
	setp.eq.s32 	%p8, %r59, 1;
	@%p8 bra 	$L__BB1_24;
	add.s32 	%r73, %r161, %r2;
	mul.wide.u32 	%rd23, %r73, 4;
	add.s64 	%rd24, %rd3, %rd23;
	mov.b32 	%r74, 0;
	st.global.u32 	[%rd24], %r74;
	cvt.u64.u32 	%rd25, %r2;
	cvt.u64.u32 	%rd26, %r161;
	add.s64 	%rd27, %rd26, %rd25;
	shl.b64 	%rd28, %rd27, 2;
	add.s64 	%rd29, %rd3, %rd28;
	st.global.u32 	[%rd29+4], %r74;
	add.s32 	%r161, %r161, 2;
$L__BB1_24:
	and.b32  	%r75, %r65, 1;
	setp.eq.b32 	%p9, %r75, 1;
	not.pred 	%p10, %p9;
	@%p10 bra 	$L__BB1_26;
	add.s32 	%r76, %r161, %r2;
	mul.wide.u32 	%rd30, %r76, 4;
	add.s64 	%rd31, %rd3, %rd30;
	mov.b32 	%r77, 0;
	st.global.u32 	[%rd31], %r77;
$L__BB1_26:
	ret;

}
	// .globl	_Z21multiplyMatrixColWisePiS_S_iii
.visible .entry _Z21multiplyMatrixColWisePiS_S_iii(
	.param .u64 .ptr .align 1 _Z21multiplyMatrixColWisePiS_S_iii_param_0,
	.param .u64 .ptr .align 1 _Z21multiplyMatrixColWisePiS_S_iii_param_1,
	.param .u64 .ptr .align 1 _Z21multiplyMatrixColWisePiS_S_iii_param_2,
	.param .u32 _Z21multiplyMatrixColWisePiS_S_iii_param_3,
	.param .u32 _Z21multiplyMatrixColWisePiS_S_iii_param_4,
	.param .u32 _Z21multiplyMatrixColWisePiS_S_iii_param_5
)
{
	.reg .pred 	%p<19>;
	.reg .b32 	%r<129>;
	.reg .b64 	%rd<75>;

	ld.param.u64 	%rd7, [_Z21multiplyMatrixColWisePiS_S_iii_param_0];
	ld.param.u64 	%rd8, [_Z21multiplyMatrixColWisePiS_S_iii_param_1];
	ld.param.u64 	%rd9, [_Z21multiplyMatrixColWisePiS_S_iii_param_2];
	ld.param.u32 	%r43, [_Z21multiplyMatrixColWisePiS_S_iii_param_3];
	ld.param.u32 	%r44, [_Z21multiplyMatrixColWisePiS_S_iii_param_4];
	ld.param.u32 	%r45, [_Z21multiplyMatrixColWisePiS_S_iii_param_5];
	cvta.to.global.u64 	%rd1, %rd8;
	cvta.to.global.u64 	%rd2, %rd7;
	cvta.to.global.u64 	%rd3, %rd9;
	mov.u32 	%r1, %ctaid.x;
	setp.lt.s32 	%p1, %r43, 1;
	@%p1 bra 	$L__BB2_26;
	setp.lt.s32 	%p2, %r44, 1;
	@%p2 bra 	$L__BB2_15;
	and.b32  	%r2, %r44, 7;
	add.s32 	%r3, %r2, -1;
	and.b32  	%r4, %r44, 3;
	and.b32  	%r5, %r44, 2147483640;
	and.b32  	%r6, %r44, 1;
	neg.s32 	%r7, %r5;
	shl.b32 	%r8, %r45, 3;
	mov.b32 	%r111, 0;
	mul.wide.s32 	%rd66, %r45, 4;
$L__BB2_3:
	setp.lt.u32 	%p11, %r44, 8;
	mul.lo.s32 	%r10, %r111, %r44;
	mov.b32 	%r119, 0;
	mov.u32 	%r124, %r119;
	@%p11 bra 	$L__BB2_6;
	mul.wide.u32 	%rd32, %r10, 4;
	add.s64 	%rd33, %rd2, %rd32;
	add.s64 	%rd74, %rd33, 16;
	mov.b32 	%r124, 0;
	mov.u32 	%r112, %r1;
	mov.u32 	%r113, %r7;
$L__BB2_5:
	.pragma "nounroll";
	ld.global.u32 	%r61, [%rd74+-16];
	mul.wide.s32 	%rd34, %r112, 4;
	add.s64 	%rd35, %rd1, %rd34;
	ld.global.u32 	%r62, [%rd35];
	mad.lo.s32 	%r63, %r62, %r61, %r124;
	ld.global.u32 	%r64, [%rd74+-12];
	mul.wide.s32 	%rd36, %r45, 4;
	add.s64 	%rd37, %rd35, %rd36;
	ld.global.u32 	%r65, [%rd37];
	mad.lo.s32 	%r66, %r65, %r64, %r63;
	ld.global.u32 	%r67, [%rd74+-8];
	add.s64 	%rd38, %rd37, %rd36;
	ld.global.u32 	%r68, [%rd38];
	mad.lo.s32 	%r69, %r68, %r67, %r66;
	ld.global.u32 	%r70, [%rd74+-4];
	add.s64 	%rd39, %rd38, %rd36;
	ld.global.u32 	%r71, [%rd39];
	mad.lo.s32 	%r72, %r71, %r70, %r69;
	ld.global.u32 	%r73, [%rd74];
	add.s64 	%rd40, %rd39, %rd36;
	ld.global.u32 	%r74, [%rd40];
	mad.lo.s32 	%r75, %r74, %r73, %r72;
	ld.global.u32 	%r76, [%rd74+4];
	add.s64 	%rd41, %rd40, %rd36;
	ld.global.u32 	%r77, [%rd41];
	mad.lo.s32 	%r78, %r77, %r76, %r75;
	ld.global.u32 	%r79, [%rd74+8];
	add.s64 	%rd42, %rd41, %rd36;
	ld.global.u32 	%r80, [%rd42];
	mad.lo.s32 	%r81, %r80, %r79, %r78;
	ld.global.u32 	%r82, [%rd74+12];
	add.s64 	%rd43, %rd42, %rd36;
	ld.global.u32 	%r83, [%rd43];
	mad.lo.s32 	%r124, %r83, %r82, %r81;
	add.s32 	%r113, %r113, 8;
	add.s32 	%r112, %r112, %r8;
	add.s64 	%rd74, %rd74, 32;
	setp.ne.s32 	%p12, %r113, 0;
	mov.u32 	%r119, %r5;
	@%p12 bra 	$L__BB2_5;
$L__BB2_6:
	setp.eq.s32 	%p13, %r2, 0;
	@%p13 bra 	$L__BB2_14;
	setp.lt.u32 	%p14, %r3, 3;
	@%p14 bra 	$L__BB2_9;
	add.s32 	%r85, %r119, %r10;
	mul.wide.u32 	%rd44, %r85, 4;
	add.s64 	%rd45, %rd2, %rd44;
	ld.global.u32 	%r86, [%rd45];
	mad.lo.s32 	%r87, %r119, %r45, %r1;
	mul.wide.s32 	%rd46, %r87, 4;
	add.s64 	%rd47, %rd1, %rd46;
	ld.global.u32 	%r88, [%rd47];
	mad.lo.s32 	%r89, %r88, %r86, %r124;
	cvt.u64.u32 	%rd48, %r10;
	cvt.u64.u32 	%rd49, %r119;
	add.s64 	%rd50, %rd49, %rd48;
	shl.b64 	%rd51, %rd50, 2;
	add.s64 	%rd52, %rd2, %rd51;
	ld.global.u32 	%r90, [%rd52+4];
	add.s64 	%rd54, %rd47, %rd66;
	ld.global.u32 	%r91, [%rd54];
	mad.lo.s32 	%r92, %r91, %r90, %r89;
	ld.global.u32 	%r93, [%rd52+8];
	add.s64 	%rd55, %rd54, %rd66;
	ld.global.u32 	%r94, [%rd55];
	mad.lo.s32 	%r95, %r94, %r93, %r92;
	ld.global.u32 	%r96, [%rd52+12];
	add.s64 	%rd56, %rd55, %rd66;
	ld.global.u32 	%r97, [%rd56];
	mad.lo.s32 	%r124, %r97, %r96, %r95;
	add.s32 	%r119, %r119, 4;
$L__BB2_9:
	setp.eq.s32 	%p15, %r4, 0;
	@%p15 bra 	$L__BB2_14;
	setp.eq.s32 	%p16, %r4, 1;
	@%p16 bra 	$L__BB2_12;
	add.s32 	%r99, %r119, %r10;
	mul.wide.u32 	%rd57, %r99, 4;
	add.s64 	%rd58, %rd2, %rd57;
	ld.global.u32 	%r100, [%rd58];
	mad.lo.s32 	%r101, %r119, %r45, %r1;
	mul.wide.s32 	%rd59, %r101, 4;
	add.s64 	%rd60, %rd1, %rd59;
	ld.global.u32 	%r102, [%rd60];
	mad.lo.s32 	%r103, %r102, %r100, %r124;
	cvt.u64.u32 	%rd61, %r10;
	cvt.u64.u32 	%rd62, %r119;
	add.s64 	%rd63, %rd62, %rd61;
	shl.b64 	%rd64, %rd63, 2;
	add.s64 	%rd65, %rd2, %rd64;
	ld.global.u32 	%r104, [%rd65+4];
	add.s64 	%rd67, %rd60, %rd66;
	ld.global.u32 	%r105, [%rd67];
	mad.lo.s32 	%r124, %r105, %r104, %r103;
	add.s32 	%r119, %r119, 2;
$L__BB2_12:
	setp.eq.s32 	%p17, %r6, 0;
	@%p17 bra 	$L__BB2_14;
	add.s32 	%r106, %r119, %r10;
	mul.wide.u32 	%rd68, %r106, 4;
	add.s64 	%rd69, %rd2, %rd68;
	ld.global.u32 	%r107, [%rd69];
	mad.lo.s32 	%r108, %r119, %r45, %r1;
	mul.wide.s32 	%rd70, %r108, 4;
	add.s64 	%rd71, %rd1, %rd70;
	ld.global.u32 	%r109, [%rd71];
	mad.lo.s32 	%r124, %r109, %r107, %r124;
$L__BB2_14:
	mad.lo.s32 	%r110, %r111, %r45, %r1;
	mul.wide.s32 	%rd72, %r110, 4;
	add.s64 	%rd73, %rd3, %rd72;
	st.global.u32 	[%rd73], %r124;
	add.s32 	%r111, %r111, 1;
	setp.eq.s32 	%p18, %r111, %r43;
	@%p18 bra 	$L__BB2_26;
	bra.uni 	$L__BB2_3;
$L__BB2_15:
	and.b32  	%r33, %r43, 7;
	setp.lt.u32 	%p3, %r43, 8;
	mov.b32 	%r127, 0;
	@%p3 bra 	$L__BB2_18;
	and.b32  	%r127, %r43, 2147483640;
	mov.b32 	%r125, 0;
	mul.wide.s32 	%rd12, %r45, 4;
$L__BB2_17:
	.pragma "nounroll";
	mad.lo.s32 	%r48, %r125, %r45, %r1;
	mul.wide.s32 	%rd10, %r48, 4;
	add.s64 	%rd11, %rd3, %rd10;
	mov.b32 	%r49, 0;
	st.global.u32 	[%rd11], %r49;
	add.s64 	%rd13, %rd11, %rd12;
	st.global.u32 	[%rd13], %r49;
	add.s64 	%rd14, %rd13, %rd12;
	st.global.u32 	[%rd14], %r49;
	add.s64 	%rd15, %rd14, %rd12;
	st.global.u32 	[%rd15], %r49;
	add.s64 	%rd16, %rd15, %rd12;
	st.global.u32 	[%rd16], %r49;
	add.s64 	%rd17, %rd16, %rd12;
	st.global.u32 	[%rd17], %r49;
	add.s64 	%rd18, %rd17, %rd12;
	st.global.u32 	[%rd18], %r49;
	add.s64 	%rd19, %rd18, %rd12;
	st.global.u32 	[%rd19], %r49;
	add.s32 	%r125, %r125, 8;
	setp.ne.s32 	%p4, %r125, %r127;
	@%p4 bra 	$L__BB2_17;
$L__BB2_18:
	setp.eq.s32 	%p5, %r33, 0;
	@%p5 bra 	$L__BB2_26;
	and.b32  	%r38, %r43, 3;
	setp.lt.u32 	%p6, %r33, 4;
	@%p6 bra 	$L__BB2_21;
	mad.lo.s32 	%r50, %r127, %r45, %r1;
	mul.wide.s32 	%rd20, %r50, 4;
	add.s64 	%rd21, %rd3, %rd20;
	mov.b32 	%r51, 0;
	st.global.u32 	[%rd21], %r51;
	mul.wide.s32 	%rd22, %r45, 4;
	add.s64 	%rd23, %rd21, %rd22;
	st.global.u32 	[%rd23], %r51;
	add.s64 	%rd24, %rd23, %rd22;
	st.global.u32 	[%rd24], %r51;
	add.s64 	%rd25, %rd24, %rd22;
	st.global.u32 	[%rd25], %r51;
	add.s32 	%r127, %r127, 4;
$L__BB2_21:
	setp.eq.s32 	%p7, %r38, 0;
	@%p7 bra 	$L__BB2_26;
	setp.eq.s32 	%p8, %r38, 1;
	@%p8 bra 	$L__BB2_24;
	mad.lo.s32 	%r52, %r127, %r45, %r1;
	mul.wide.s32 	%rd26, %r52, 4;
	add.s64 	%rd27, %rd3, %rd26;
	mov.b32 	%r53, 0;
	st.global.u32 	[%rd27], %r53;
	mul.wide.s32 	%rd28, %r45, 4;
	add.s64 	%rd29, %rd27, %rd28;
	st.global.u32 	[%rd29], %r53;
	add.s32 	%r127, %r127, 2;
$L__BB2_24:
	and.b32  	%r54, %r43, 1;
	setp.eq.b32 	%p9, %r54, 1;
	not.pred 	%p10, %p9;
	@%p10 bra 	$L__BB2_26;
	mad.lo.s32 	%r55, %r127, %r45, %r1;
	mul.wide.s32 	%rd30, %r55, 4;
	add.s64 	%rd31, %rd3, %rd30;
	mov.b32 	%r56, 0;
	st.global.u32 	[%rd31], %r56;
$L__BB2_26:
	ret;

}


// ===== COMPILED SASS (sm_100) =====

	.target	sm_100

	.elftype	@"ET_EXEC"


//--------------------- .note.nv.tkinfo           --------------------------
	.section	.note.nv.tkinfo,"",@"SHT_NOTE"
	.sectionflags	@"SHF_NOTE_NV_TKINFO"
	.tkinfo
        /*0018*/ 	.word	0x00000002
        /*0030*/ 	.string	""
        /*0030*/ 	.string	"ptxas"
        /*0030*/ 	.string	"Cuda compilation tools, release 13.0, V13.0.88"
        /*0030*/ 	.string	"Build cuda_13.0.r13.0/compiler.36424714_0"
        /*0030*/ 	.string	"-arch sm_100 -m 64 "



//--------------------- .note.nv.cuinfo           --------------------------
	.section	.note.nv.cuinfo,"",@"SHT_NOTE"
	.sectionflags	@"SHF_NOTE_NV_CUINFO"
        /*0018*/ 	.short	0x0002
        /*001a*/ 	.short	0x0064
        /*001c*/ 	.short	0x0082
	.zero		2


//--------------------- .nv.info                  --------------------------
	.section	.nv.info,"",@"SHT_CUDA_INFO"
	.align	4


	//----- nvinfo : EIATTR_REGCOUNT
	.align		4
        /*0000*/ 	.byte	0x04, 0x2f
        /*0002*/ 	.short	(.L_1 - .L_0)
	.align		4
.L_0:
        /*0004*/ 	.word	index@(_Z25multiplyMatrixElementWisePiS_S_iii)
        /*0008*/ 	.word	0x00000020


	//----- nvinfo : EIATTR_FRAME_SIZE
	.align		4
.L_1:
        /*000c*/ 	.byte	0x04, 0x11
        /*000e*/ 	.short	(.L_3 - .L_2)
	.align		4
.L_2:
        /*0010*/ 	.word	index@(_Z25multiplyMatrixElementWisePiS_S_iii)
        /*0014*/ 	.word	0x00000000


	//----- nvinfo : EIATTR_REGCOUNT
	.align		4
.L_3:
        /*0018*/ 	.byte	0x04, 0x2f
        /*001a*/ 	.short	(.L_5 - .L_4)
	.align		4
.L_4:
        /*001c*/ 	.word	index@(_Z21multiplyMatrixRowWisePiS_S_ii)
        /*0020*/ 	.word	0x00000020


	//----- nvinfo : EIATTR_FRAME_SIZE
	.align		4
.L_5:
        /*0024*/ 	.byte	0x04, 0x11
        /*0026*/ 	.short	(.L_7 - .L_6)
	.align		4
.L_6:
        /*0028*/ 	.word	index@(_Z21multiplyMatrixRowWisePiS_S_ii)
        /*002c*/ 	.word	0x00000000


	//----- nvinfo : EIATTR_REGCOUNT
	.align		4
.L_7:
        /*0030*/ 	.byte	0x04, 0x2f
        /*0032*/ 	.short	(.L_9 - .L_8)
	.align		4
.L_8:
        /*0034*/ 	.word	index@(_Z21multiplyMatrixColWisePiS_S_iii)
        /*0038*/ 	.word	0x00000020


	//----- nvinfo : EIATTR_FRAME_SIZE
	.align		4
.L_9:
        /*003c*/ 	.byte	0x04, 0x11
        /*003e*/ 	.short	(.L_11 - .L_10)
	.align		4
.L_10:
        /*0040*/ 	.word	index@(_Z21multiplyMatrixColWisePiS_S_iii)
        /*0044*/ 	.word	0x00000000


	//----- nvinfo : EIATTR_MIN_STACK_SIZE
	.align		4
.L_11:
        /*0048*/ 	.byte	0x04, 0x12
        /*004a*/ 	.short	(.L_13 - .L_12)
	.align		4
.L_12:
        /*004c*/ 	.word	index@(_Z21multiplyMatrixColWisePiS_S_iii)
        /*0050*/ 	.word	0x00000000


	//----- nvinfo : EIATTR_MIN_STACK_SIZE
	.align		4
.L_13:
        /*0054*/ 	.byte	0x04, 0x12
        /*0056*/ 	.short	(.L_15 - .L_14)
	.align		4
.L_14:
        /*0058*/ 	.word	index@(_Z21multiplyMatrixRowWisePiS_S_ii)
        /*005c*/ 	.word	0x00000000


	//----- nvinfo : EIATTR_MIN_STACK_SIZE
	.align		4
.L_15:
        /*0060*/ 	.byte	0x04, 0x12
        /*0062*/ 	.short	(.L_17 - .L_16)
	.align		4
.L_16:
        /*0064*/ 	.word	index@(_Z25multiplyMatrixElementWisePiS_S_iii)
        /*0068*/ 	.word	0x00000000
.L_17:


//--------------------- .nv.compat                --------------------------
	.section	.nv.compat,"",@"SHT_CUDA_COMPAT_INFO"
	.align	4
        /*0000*/ 	.byte	0x02, 0x09, 0x00, 0x00, 0x02, 0x02, 0x01, 0x00, 0x02, 0x05, 0x05, 0x00, 0x03, 0x07, 0x01, 0x01
        /*0010*/ 	.byte	0x02, 0x03, 0x00, 0x00, 0x02, 0x06, 0x01, 0x00, 0x04, 0x0b, 0x08, 0x00, 0x09, 0x00, 0x00, 0x00
        /*0020*/ 	.byte	0x00, 0x00, 0x00, 0x00


//--------------------- .nv.info._Z21multiplyMatrixColWisePiS_S_iii --------------------------
	.section	.nv.info._Z21multiplyMatrixColWisePiS_S_iii,"",@"SHT_CUDA_INFO"
	.sectionflags	@""
	.align	4


	//----- nvinfo : EIATTR_CUDA_API_VERSION
	.align		4
        /*0000*/ 	.byte	0x04, 0x37
        /*0002*/ 	.short	(.L_19 - .L_18)
.L_18:
        /*0004*/ 	.word	0x00000082


	//----- nvinfo : EIATTR_KPARAM_INFO
	.align		4
.L_19:
        /*0008*/ 	.byte	0x04, 0x17
        /*000a*/ 	.short	(.L_21 - .L_20)
.L_20:
        /*000c*/ 	.word	0x00000000
        /*0010*/ 	.short	0x0005
        /*0012*/ 	.short	0x0020
        /*0014*/ 	.byte	0x00, 0xf0, 0x11, 0x00


	//----- nvinfo : EIATTR_KPARAM_INFO
	.align		4
.L_21:
        /*0018*/ 	.byte	0x04, 0x17
        /*001a*/ 	.short	(.L_23 - .L_22)
.L_22:
        /*001c*/ 	.word	0x00000000
        /*0020*/ 	.short	0x0004
        /*0022*/ 	.short	0x001c
        /*0024*/ 	.byte	0x00, 0xf0, 0x11, 0x00


	//----- nvinfo : EIATTR_KPARAM_INFO
	.align		4
.L_23:
        /*0028*/ 	.byte	0x04, 0x17
        /*002a*/ 	.short	(.L_25 - .L_24)
.L_24:
        /*002c*/ 	.word	0x00000000
        /*0030*/ 	.short	0x0003
        /*0032*/ 	.short	0x0018
        /*0034*/ 	.byte	0x00, 0xf0, 0x11, 0x00


	//----- nvinfo : EIATTR_KPARAM_INFO
	.align		4
.L_25:
        /*0038*/ 	.byte	0x04, 0x17
        /*003a*/ 	.short	(.L_27 - .L_26)
.L_26:
        /*003c*/ 	.word	0x00000000
        /*0040*/ 	.short	0x0002
        /*0042*/ 	.short	0x0010
        /*0044*/ 	.byte	0x00, 0xf5, 0x21, 0x00


	//----- nvinfo : EIATTR_KPARAM_INFO
	.align		4
.L_27:
        /*0048*/ 	.byte	0x04, 0x17
        /*004a*/ 	.short	(.L_29 - .L_28)
.L_28:
        /*004c*/ 	.word	0x00000000
        /*0050*/ 	.short	0x0001
        /*0052*/ 	.short	0x0008
        /*0054*/ 	.byte	0x00, 0xf5, 0x21, 0x00


	//----- nvinfo : EIATTR_KPARAM_INFO
	.align		4
.L_29:
        /*0058*/ 	.byte	0x04, 0x17
        /*005a*/ 	.short	(.L_31 - .L_30)
.L_30:
        /*005c*/ 	.word	0x00000000
        /*0060*/ 	.short	0x0000
        /*0062*/ 	.short	0x0000
        /*0064*/ 	.byte	0x00, 0xf5, 0x21, 0x00


	//----- nvinfo : EIATTR_SPARSE_MMA_MASK
	.align		4
.L_31:
        /*0068*/ 	.byte	0x03, 0x50
        /*006a*/ 	.short	0x0000


	//----- nvinfo : EIATTR_MAXREG_COUNT
	.align		4
        /*006c*/ 	.byte	0x03, 0x1b
        /*006e*/ 	.short	0x00ff


	//----- nvinfo : EIATTR_MERCURY_ISA_VERSION
	.align		4
        /*0070*/ 	.byte	0x03, 0x5f
        /*0072*/ 	.short	0x0101


	//----- nvinfo : EIATTR_VRC_CTA_INIT_COUNT
	.align		4
        /*0074*/ 	.byte	0x02, 0x4a
	.zero		1
	.zero		1


	//----- nvinfo : EIATTR_EXIT_INSTR_OFFSETS
	.align		4
        /*0078*/ 	.byte	0x04, 0x1c
        /*007a*/ 	.short	(.L_33 - .L_32)


	//   ....[0]....
.L_32:
        /*007c*/ 	.word	0x00000030


	//   ....[1]....
        /*0080*/ 	.word	0x00000900


	//   ....[2]....
        /*0084*/ 	.word	0x00000af0


	//   ....[3]....
        /*0088*/ 	.word	0x00000c00


	//   ....[4]....
        /*008c*/ 	.word	0x00000cd0


	//   ....[5]....
        /*0090*/ 	.word	0x00000d30


	//----- nvinfo : EIATTR_CBANK_PARAM_SIZE
	.align		4
.L_33:
        /*0094*/ 	.byte	0x03, 0x19
        /*0096*/ 	.short	0x0024


	//----- nvinfo : EIATTR_PARAM_CBANK
	.align		4
        /*0098*/ 	.byte	0x04, 0x0a
        /*009a*/ 	.short	(.L_35 - .L_34)
	.align		4
.L_34:
        /*009c*/ 	.word	index@(.nv.constant0._Z21multiplyMatrixColWisePiS_S_iii)
        /*00a0*/ 	.short	0x0380
        /*00a2*/ 	.short	0x0024


	//----- nvinfo : EIATTR_SW_WAR
	.align		4
.L_35:
        /*00a4*/ 	.byte	0x04, 0x36
        /*00a6*/ 	.short	(.L_37 - .L_36)
.L_36:
        /*00a8*/ 	.word	0x00000008
.L_37:


//--------------------- .nv.info._Z21multiplyMatrixRowWisePiS_S_ii --------------------------
	.section	.nv.info._Z21multiplyMatrixRowWisePiS_S_ii,"",@"SHT_CUDA_INFO"
	.sectionflags	@""
	.align	4


	//----- nvinfo : EIATTR_CUDA_API_VERSION
	.align		4
        /*0000*/ 	.byte	0x04, 0x37
        /*0002*/ 	.short	(.L_39 - .L_38)
.L_38:
        /*0004*/ 	.word	0x00000082


	//----- nvinfo : EIATTR_KPARAM_INFO
	.align		4
.L_39:
        /*0008*/ 	.byte	0x04, 0x17
        /*000a*/ 	.short	(.L_41 - .L_40)
.L_40:
        /*000c*/ 	.word	0x00000000
        /*0010*/ 	.short	0x0004
        /*0012*/ 	.short	0x001c
        /*0014*/ 	.byte	0x00, 0xf0, 0x11, 0x00


	//----- nvinfo : EIATTR_KPARAM_INFO
	.align		4
.L_41:
        /*0018*/ 	.byte	0x04, 0x17
        /*001a*/ 	.short	(.L_43 - .L_42)
.L_42:
        /*001c*/ 	.word	0x00000000
        /*0020*/ 	.short	0x0003
        /*0022*/ 	.short	0x0018
        /*0024*/ 	.byte	0x00, 0xf0, 0x11, 0x00


	//----- nvinfo : EIATTR_KPARAM_INFO
	.align		4
.L_43:
        /*0028*/ 	.byte	0x04, 0x17
        /*002a*/ 	.short	(.L_45 - .L_44)
.L_44:
        /*002c*/ 	.word	0x00000000
        /*0030*/ 	.short	0x0002
        /*0032*/ 	.short	0x0010
        /*0034*/ 	.byte	0x00, 0xf5, 0x21, 0x00


	//----- nvinfo : EIATTR_KPARAM_INFO
	.align		4
.L_45:
        /*0038*/ 	.byte	0x04, 0x17
        /*003a*/ 	.short	(.L_47 - .L_46)
.L_46:
        /*003c*/ 	.word	0x00000000
        /*0040*/ 	.short	0x0001
        /*0042*/ 	.short	0x0008
        /*0044*/ 	.byte	0x00, 0xf5, 0x21, 0x00


	//----- nvinfo : EIATTR_KPARAM_INFO
	.align		4
.L_47:
        /*0048*/ 	.byte	0x04, 0x17
        /*004a*/ 	.short	(.L_49 - .L_48)
.L_48:
        /*004c*/ 	.word	0x00000000
        /*0050*/ 	.short	0x0000
        /*0052*/ 	.short	0x0000
        /*0054*/ 	.byte	0x00, 0xf5, 0x21, 0x00


	//----- nvinfo : EIATTR_SPARSE_MMA_MASK
	.align		4
.L_49:
        /*0058*/ 	.byte	0x03, 0x50
        /*005a*/ 	.short	0x0000


	//----- nvinfo : EIATTR_MAXREG_COUNT
	.align		4
        /*005c*/ 	.byte	0x03, 0x1b
        /*005e*/ 	.short	0x00ff


	//----- nvinfo : EIATTR_MERCURY_ISA_VERSION
	.align		4
        /*0060*/ 	.byte	0x03, 0x5f
        /*0062*/ 	.short	0x0101


	//----- nvinfo : EIATTR_VRC_CTA_INIT_COUNT
	.align		4
        /*0064*/ 	.byte	0x02, 0x4a
	.zero		1
	.zero		1


	//----- nvinfo : EIATTR_EXIT_INSTR_OFFSETS
	.align		4
        /*0068*/ 	.byte	0x04, 0x1c
        /*006a*/ 	.short	(.L_51 - .L_50)


	//   ....[0]....
.L_50:
        /*006c*/ 	.word	0x00000030


	//   ....[1]....
        /*0070*/ 	.word	0x00000a80


	//   ....[2]....
        /*0074*/ 	.word	0x00000bf0


	//   ....[3]....
        /*0078*/ 	.word	0x00000d10


	//   ....[4]....
        /*007c*/ 	.word	0x00000e10


	//   ....[5]....
        /*0080*/ 	.word	0x00000e60


	//----- nvinfo : EIATTR_CBANK_PARAM_SIZE
	.align		4
.L_51:
        /*0084*/ 	.byte	0x03, 0x19
        /*0086*/ 	.short	0x0020


	//----- nvinfo : EIATTR_PARAM_CBANK
	.align		4
        /*0088*/ 	.byte	0x04, 0x0a
        /*008a*/ 	.short	(.L_53 - .L_52)
	.align		4
.L_52:
        /*008c*/ 	.word	index@(.nv.constant0._Z21multiplyMatrixRowWisePiS_S_ii)
        /*0090*/ 	.short	0x0380
        /*0092*/ 	.short	0x0020


	//----- nvinfo : EIATTR_SW_WAR
	.align		4
.L_53:
        /*0094*/ 	.byte	0x04, 0x36
        /*0096*/ 	.short	(.L_55 - .L_54)
.L_54:
        /*0098*/ 	.word	0x00000008
.L_55:


//--------------------- .nv.info._Z25multiplyMatrixElementWisePiS_S_iii --------------------------
	.section	.nv.info._Z25multiplyMatrixElementWisePiS_S_iii,"",@"SHT_CUDA_INFO"
	.sectionflags	@""
	.align	4


	//----- nvinfo : EIATTR_CUDA_API_VERSION
	.align		4
        /*0000*/ 	.byte	0x04, 0x37
        /*0002*/ 	.short	(.L_57 - .L_56)
.L_56:
        /*0004*/ 	.word	0x00000082


	//----- nvinfo : EIATTR_KPARAM_INFO
	.align		4
.L_57:
        /*0008*/ 	.byte	0x04, 0x17
        /*000a*/ 	.short	(.L_59 - .L_58)
.L_58:
        /*000c*/ 	.word	0x00000000
        /*0010*/ 	.short	0x0005
        /*0012*/ 	.short	0x0020
        /*0014*/ 	.byte	0x00, 0xf0, 0x11, 0x00


	//----- nvinfo : EIATTR_KPARAM_INFO
	.align		4
.L_59:
        /*0018*/ 	.byte	0x04, 0x17
        /*001a*/ 	.short	(.L_61 - .L_60)
.L_60:
        /*001c*/ 	.word	0x00000000
        /*0020*/ 	.short	0x0004
        /*0022*/ 	.short	0x001c
        /*0024*/ 	.byte	0x00, 0xf0, 0x11, 0x00


	//----- nvinfo : EIATTR_KPARAM_INFO
	.align		4
.L_61:
        /*0028*/ 	.byte	0x04, 0x17
        /*002a*/ 	.short	(.L_63 - .L_62)
.L_62:
        /*002c*/ 	.word	0x00000000
        /*0030*/ 	.short	0x0003
        /*0032*/ 	.short	0x0018
        /*0034*/ 	.byte	0x00, 0xf0, 0x11, 0x00


	//----- nvinfo : EIATTR_KPARAM_INFO
	.align		4
.L_63:
        /*0038*/ 	.byte	0x04, 0x17
        /*003a*/ 	.short	(.L_65 - .L_64)
.L_64:
        /*003c*/ 	.word	0x00000000
        /*0040*/ 	.short	0x0002
        /*0042*/ 	.short	0x0010
        /*0044*/ 	.byte	0x00, 0xf5, 0x21, 0x00


	//----- nvinfo : EIATTR_KPARAM_INFO
	.align		4
.L_65:
        /*0048*/ 	.byte	0x04, 0x17
        /*004a*/ 	.short	(.L_67 - .L_66)
.L_66:
        /*004c*/ 	.word	0x00000000
        /*0050*/ 	.short	0x0001
        /*0052*/ 	.short	0x0008
        /*0054*/ 	.byte	0x00, 0xf5, 0x21, 0x00


	//----- nvinfo : EIATTR_KPARAM_INFO
	.align		4
.L_67:
        /*0058*/ 	.byte	0x04, 0x17
        /*005a*/ 	.short	(.L_69 - .L_68)
.L_68:
        /*005c*/ 	.word	0x00000000
        /*0060*/ 	.short	0x0000
        /*0062*/ 	.short	0x0000
        /*0064*/ 	.byte	0x00, 0xf5, 0x21, 0x00


	//----- nvinfo : EIATTR_SPARSE_MMA_MASK
	.align		4
.L_69:
        /*0068*/ 	.byte	0x03, 0x50
        /*006a*/ 	.short	0x0000


	//----- nvinfo : EIATTR_MAXREG_COUNT
	.align		4
        /*006c*/ 	.byte	0x03, 0x1b
        /*006e*/ 	.short	0x00ff


	//----- nvinfo : EIATTR_MERCURY_ISA_VERSION
	.align		4
        /*0070*/ 	.byte	0x03, 0x5f
        /*0072*/ 	.short	0x0101


	//----- nvinfo : EIATTR_VRC_CTA_INIT_COUNT
	.align		4
        /*0074*/ 	.byte	0x02, 0x4a
	.zero		1
	.zero		1


	//----- nvinfo : EIATTR_EXIT_INSTR_OFFSETS
	.align		4
        /*0078*/ 	.byte	0x04, 0x1c
        /*007a*/ 	.short	(.L_71 - .L_70)


	//   ....[0]....
.L_70:
        /*007c*/ 	.word	0x000000d0


	//   ....[1]....
        /*0080*/ 	.word	0x000008e0


	//----- nvinfo : EIATTR_CBANK_PARAM_SIZE
	.align		4
.L_71:
        /*0084*/ 	.byte	0x03, 0x19
        /*0086*/ 	.short	0x0024


	//----- nvinfo : EIATTR_PARAM_CBANK
	.align		4
        /*0088*/ 	.byte	0x04, 0x0a
        /*008a*/ 	.short	(.L_73 - .L_72)
	.align		4
.L_72:
        /*008c*/ 	.word	index@(.nv.constant0._Z25multiplyMatrixElementWisePiS_S_iii)
        /*0090*/ 	.short	0x0380
        /*0092*/ 	.short	0x0024


	//----- nvinfo : EIATTR_SW_WAR
	.align		4
.L_73:
        /*0094*/ 	.byte	0x04, 0x36
        /*0096*/ 	.short	(.L_75 - .L_74)
.L_74:
        /*0098*/ 	.word	0x00000008
.L_75:


//--------------------- .nv.callgraph             --------------------------
	.section	.nv.callgraph,"",@"SHT_CUDA_CALLGRAPH"
	.align	4
	.sectionentsize	8
	.align		4
        /*0000*/ 	.word	0x00000000
	.align		4
        /*0004*/ 	.word	0xffffffff
	.align		4
        /*0008*/ 	.word	0x00000000
	.align		4
        /*000c*/ 	.word	0xfffffffe
	.align		4
        /*0010*/ 	.word	0x00000000
	.align		4
        /*0014*/ 	.word	0xfffffffd
	.align		4
        /*0018*/ 	.word	0x00000000
	.align		4
        /*001c*/ 	.word	0xfffffffc


//--------------------- .text._Z21multiplyMatrixColWisePiS_S_iii --------------------------
	.section	.text._Z21multiplyMatrixColWisePiS_S_iii,"ax",@progbits
	.align	128
        .global         _Z21multiplyMatrixColWisePiS_S_iii
        .type           _Z21multiplyMatrixColWisePiS_S_iii,@function
        .size           _Z21multiplyMatrixColWisePiS_S_iii,(.L_x_28 - _Z21multiplyMatrixColWisePiS_S_iii)
        .other          _Z21multiplyMatrixColWisePiS_S_iii,@"STO_CUDA_ENTRY STV_DEFAULT"
_Z21multiplyMatrixColWisePiS_S_iii:
.text._Z21multiplyMatrixColWisePiS_S_iii:
[----:B------:R-:W-:Y:S08]  /*0000*/  LDC R1, c[0x0][0x37c] ;  /* 0x0000df00ff017b82 */ /* 0x000ff00000000800 */
[----:B------:R-:W0:Y:S02]  /*0010*/  LDC R0, c[0x0][0x398] ;  /* 0x0000e600ff007b82 */ /* 0x000e240000000800 */
[----:B0-----:R-:W-:-:S13]  /*0020*/  ISETP.GE.AND P0, PT, R0, 0x1, PT ;  /* 0x000000010000780c */ /* 0x001fda0003f06270 */
[----:B------:R-:W-:Y:S05]  /*0030*/  @!P0 EXIT ;  /* 0x000000000000894d */ /* 0x000fea0003800000 */
[----:B------:R-:W0:Y:S01]  /*0040*/  LDC R14, c[0x0][0x39c] ;  /* 0x0000e700ff0e7b82 */ /* 0x000e220000000800 */
[----:B------:R-:W1:Y:S07]  /*0050*/  LDCU.64 UR6, c[0x0][0x358] ;  /* 0x00006b00ff0677ac */ /* 0x000e6e0008000a00 */
[----:B------:R-:W2:Y:S01]  /*0060*/  S2UR UR4, SR_CTAID.X ;  /* 0x00000000000479c3 */ /* 0x000ea20000002500 */
[----:B0-----:R-:W-:-:S13]  /*0070*/  ISETP.GE.AND P0, PT, R14, 0x1, PT ;  /* 0x000000010e00780c */ /* 0x001fda0003f06270 */
[----:B-12---:R-:W-:Y:S05]  /*0080*/  @!P0 BRA `(.L_x_0) ;  /* 0x0000000800248947 */ /* 0x006fea0003800000 */
[----:B------:R-:W-:Y:S01]  /*0090*/  LOP3.LUT R24, R14, 0x7, RZ, 0xc0, !PT ;  /* 0x000000070e187812 */ /* 0x000fe200078ec0ff */
[----:B------:R-:W-:-:S03]  /*00a0*/  HFMA2 R15, -RZ, RZ, 0, 0 ;  /* 0x00000000ff0f7431 */ /* 0x000fc600000001ff */
[----:B------:R-:W-:-:S04]  /*00b0*/  IADD3 R0, PT, PT, R24, -0x1, RZ ;  /* 0xffffffff18007810 */ /* 0x000fc80007ffe0ff */
[----:B------:R-:W-:Y:S02]  /*00c0*/  ISETP.GE.U32.AND P0, PT, R0, 0x3, PT ;  /* 0x000000030000780c */ /* 0x000fe40003f06070 */
[C---:B------:R-:W-:Y:S02]  /*00d0*/  LOP3.LUT R0, R14.reuse, 0x7ffffff8, RZ, 0xc0, !PT ;  /* 0x7ffffff80e007812 */ /* 0x040fe400078ec0ff */
[----:B------:R-:W-:Y:S02]  /*00e0*/  LOP3.LUT R14, R14, 0x3, RZ, 0xc0, !PT ;  /* 0x000000030e0e7812 */ /* 0x000fe400078ec0ff */
[----:B------:R-:W-:-:S07]  /*00f0*/  IADD3 R16, PT, PT, -R0, RZ, RZ ;  /* 0x000000ff00107210 */ /* 0x000fce0007ffe1ff */
.L_x_5:
[----:B0-----:R-:W0:Y:S01]  /*0100*/  LDC R18, c[0x0][0x39c] ;  /* 0x0000e700ff127b82 */ /* 0x001e220000000800 */
[----:B------:R-:W-:Y:S02]  /*0110*/  MOV R12, RZ ;  /* 0x000000ff000c7202 */ /* 0x000fe40000000f00 */
[----:B------:R-:W-:Y:S02]  /*0120*/  MOV R10, RZ ;  /* 0x000000ff000a7202 */ /* 0x000fe40000000f00 */
[----:B0-----:R-:W-:Y:S01]  /*0130*/  ISETP.GE.U32.AND P1, PT, R18, 0x8, PT ;  /* 0x000000081200780c */ /* 0x001fe20003f26070 */
[----:B------:R-:W-:-:S12]  /*0140*/  IMAD R19, R15, R18, RZ ;  /* 0x000000120f137224 */ /* 0x000fd800078e02ff */
[----:B------:R-:W-:Y:S05]  /*0150*/  @!P1 BRA `(.L_x_1) ;  /* 0x0000000000c49947 */ /* 0x000fea0003800000 */
[----:B------:R-:W0:Y:S01]  /*0160*/  LDC.64 R2, c[0x0][0x380] ;  /* 0x0000e000ff027b82 */ /* 0x000e220000000a00 */
[----:B------:R-:W-:Y:S02]  /*0170*/  MOV R10, RZ ;  /* 0x000000ff000a7202 */ /* 0x000fe40000000f00 */
[----:B------:R-:W-:Y:S02]  /*0180*/  MOV R20, UR4 ;  /* 0x0000000400147c02 */ /* 0x000fe40008000f00 */
[----:B------:R-:W-:Y:S01]  /*0190*/  MOV R17, R16 ;  /* 0x0000001000117202 */ /* 0x000fe20000000f00 */
[----:B0-----:R-:W-:-:S03]  /*01a0*/  IMAD.WIDE.U32 R2, R19, 0x4, R2 ;  /* 0x0000000413027825 */ /* 0x001fc600078e0002 */
[----:B------:R-:W-:-:S04]  /*01b0*/  IADD3 R4, P1, PT, R2, 0x10, RZ ;  /* 0x0000001002047810 */ /* 0x000fc80007f3e0ff */
[----:B------:R-:W-:-:S09]  /*01c0*/  IADD3.X R3, PT, PT, RZ, R3, RZ, P1, !PT ;  /* 0x00000003ff037210 */ /* 0x000fd20000ffe4ff */
.L_x_2:
[----:B------:R-:W0:Y:S01]  /*01d0*/  LDC.64 R12, c[0x0][0x388] ;  /* 0x0000e200ff0c7b82 */ /* 0x000e220000000a00 */
[----:B------:R-:W-:-:S05]  /*01e0*/  MOV R2, R4 ;  /* 0x0000000400027202 */ /* 0x000fca0000000f00 */
[----:B------:R-:W2:Y:S02]  /*01f0*/  LDG.E R11, desc[UR6][R2.64+-0x10] ;  /* 0xfffff006020b7981 */ /* 0x000ea4000c1e1900 */
[----:B------:R-:W1:Y:S02]  /*0200*/  LDC R21, c[0x0][0x3a0] ;  /* 0x0000e800ff157b82 */ /* 0x000e640000000800 */
[----:B------:R-:W3:Y:S04]  /*0210*/  LDG.E R23, desc[UR6][R2.64+-0xc] ;  /* 0xfffff40602177981 */ /* 0x000ee8000c1e1900 */
[----:B------:R-:W4:Y:S04]  /*0220*/  LDG.E R26, desc[UR6][R2.64+-0x8] ;  /* 0xfffff806021a7981 */ /* 0x000f28000c1e1900 */
[----:B------:R-:W5:Y:S04]  /*0230*/  LDG.E R27, desc[UR6][R2.64+-0x4] ;  /* 0xfffffc06021b7981 */ /* 0x000f68000c1e1900 */
[----:B------:R-:W5:Y:S01]  /*0240*/  LDG.E R29, desc[UR6][R2.64] ;  /* 0x00000006021d7981 */ /* 0x000f62000c1e1900 */
[----:B0-----:R-:W-:-:S05]  /*0250*/  IMAD.WIDE R12, R20, 0x4, R12 ;  /* 0x00000004140c7825 */ /* 0x001fca00078e020c */
[----:B------:R1:W2:Y:S02]  /*0260*/  LDG.E R28, desc[UR6][R12.64] ;  /* 0x000000060c1c7981 */ /* 0x0002a4000c1e1900 */
[----:B-1----:R-:W-:-:S05]  /*0270*/  IMAD.WIDE R12, R21, 0x4, R12 ;  /* 0x00000004150c7825 */ /* 0x002fca00078e020c */
[----:B------:R0:W3:Y:S01]  /*0280*/  LDG.E R22, desc[UR6][R12.64] ;  /* 0x000000060c167981 */ /* 0x0000e2000c1e1900 */
[----:B------:R-:W-:-:S05]  /*0290*/  IMAD.WIDE R8, R21, 0x4, R12 ;  /* 0x0000000415087825 */ /* 0x000fca00078e020c */
[----:B------:R-:W4:Y:S01]  /*02a0*/  LDG.E R25, desc[UR6][R8.64] ;  /* 0x0000000608197981 */ /* 0x000f22000c1e1900 */
[----:B------:R-:W-:-:S04]  /*02b0*/  IMAD.WIDE R4, R21, 0x4, R8 ;  /* 0x0000000415047825 */ /* 0x000fc800078e0208 */
[----:B------:R-:W-:Y:S02]  /*02c0*/  IMAD.WIDE R6, R21, 0x4, R4 ;  /* 0x0000000415067825 */ /* 0x000fe400078e0204 */
[----:B------:R-:W5:Y:S04]  /*02d0*/  LDG.E R4, desc[UR6][R4.64] ;  /* 0x0000000604047981 */ /* 0x000f68000c1e1900 */
[----:B------:R-:W5:Y:S01]  /*02e0*/  LDG.E R5, desc[UR6][R2.64+0xc] ;  /* 0x00000c0602057981 */ /* 0x000f62000c1e1900 */
[----:B--2---:R-:W-:Y:S02]  /*02f0*/  IMAD R28, R11, R28, R10 ;  /* 0x0000001c0b1c7224 */ /* 0x004fe400078e020a */
[C---:B------:R-:W-:Y:S02]  /*0300*/  IMAD.WIDE R10, R21.reuse, 0x4, R6 ;  /* 0x00000004150a7825 */ /* 0x040fe400078e0206 */
[----:B------:R3:W2:Y:S02]  /*0310*/  LDG.E R6, desc[UR6][R6.64] ;  /* 0x0000000606067981 */ /* 0x0006a4000c1e1900 */
[----:B0-----:R-:W-:-:S02]  /*0320*/  IMAD.WIDE R12, R21, 0x4, R10 ;  /* 0x00000004150c7825 */ /* 0x001fc400078e020a */
[----:B------:R-:W2:Y:S02]  /*0330*/  LDG.E R10, desc[UR6][R10.64] ;  /* 0x000000060a0a7981 */ /* 0x000ea4000c1e1900 */
[----:B---3--:R-:W-:Y:S02]  /*0340*/  IMAD R7, R23, R22, R28 ;  /* 0x0000001617077224 */ /* 0x008fe400078e021c */
[----:B------:R-:W3:Y:S01]  /*0350*/  LDG.E R23, desc[UR6][R2.64+0x4] ;  /* 0x0000040602177981 */ /* 0x000ee2000c1e1900 */
[----:B------:R-:W-:-:S03]  /*0360*/  IMAD.WIDE R8, R21, 0x4, R12 ;  /* 0x0000000415087825 */ /* 0x000fc600078e020c */
[----:B------:R-:W3:Y:S04]  /*0370*/  LDG.E R22, desc[UR6][R12.64] ;  /* 0x000000060c167981 */ /* 0x000ee8000c1e1900 */
[----:B------:R-:W3:Y:S04]  /*0380*/  LDG.E R28, desc[UR6][R2.64+0x8] ;  /* 0x00000806021c7981 */ /* 0x000ee8000c1e1900 */
[----:B------:R-:W3:Y:S01]  /*0390*/  LDG.E R8, desc[UR6][R8.64] ;  /* 0x0000000608087981 */ /* 0x000ee2000c1e1900 */
[----:B----4-:R-:W-:Y:S01]  /*03a0*/  IMAD R7, R26, R25, R7 ;  /* 0x000000191a077224 */ /* 0x010fe200078e0207 */
[----:B------:R-:W-:-:S03]  /*03b0*/  IADD3 R17, PT, PT, R17, 0x8, RZ ;  /* 0x0000000811117810 */ /* 0x000fc60007ffe0ff */
[----:B-----5:R-:W-:Y:S01]  /*03c0*/  IMAD R4, R27, R4, R7 ;  /* 0x000000041b047224 */ /* 0x020fe200078e0207 */
[----:B------:R-:W-:Y:S02]  /*03d0*/  ISETP.NE.AND P1, PT, R17, RZ, PT ;  /* 0x000000ff1100720c */ /* 0x000fe40003f25270 */
[----:B------:R-:W-:Y:S01]  /*03e0*/  LEA R20, R21, R20, 0x3 ;  /* 0x0000001415147211 */ /* 0x000fe200078e18ff */
[----:B--2---:R-:W-:-:S04]  /*03f0*/  IMAD R4, R29, R6, R4 ;  /* 0x000000061d047224 */ /* 0x004fc800078e0204 */
[----:B---3--:R-:W-:Y:S01]  /*0400*/  IMAD R23, R23, R10, R4 ;  /* 0x0000000a17177224 */ /* 0x008fe200078e0204 */
[----:B------:R-:W-:-:S03]  /*0410*/  IADD3 R4, P2, PT, R2, 0x20, RZ ;  /* 0x0000002002047810 */ /* 0x000fc60007f5e0ff */
[----:B------:R-:W-:Y:S01]  /*0420*/  IMAD R22, R28, R22, R23 ;  /* 0x000000161c167224 */ /* 0x000fe200078e0217 */
[----:B------:R-:W-:-:S03]  /*0430*/  IADD3.X R3, PT, PT, RZ, R3, RZ, P2, !PT ;  /* 0x00000003ff037210 */ /* 0x000fc600017fe4ff */
[----:B------:R-:W-:Y:S01]  /*0440*/  IMAD R10, R5, R8, R22 ;  /* 0x00000008050a7224 */ /* 0x000fe200078e0216 */
[----:B------:R-:W-:Y:S06]  /*0450*/  @P1 BRA `(.L_x_2) ;  /* 0xfffffffc005c1947 */ /* 0x000fec000383ffff */
[----:B------:R-:W-:-:S07]  /*0460*/  MOV R12, R0 ;  /* 0x00000000000c7202 */ /* 0x000fce0000000f00 */
.L_x_1:
[----:B------:R-:W-:-:S13]  /*0470*/  ISETP.NE.AND P1, PT, R24, RZ, PT ;  /* 0x000000ff1800720c */ /* 0x000fda0003f25270 */
[----:B------:R-:W-:Y:S05]  /*0480*/  @!P1 BRA `(.L_x_3) ;  /* 0x0000000000fc9947 */ /* 0x000fea0003800000 */
[----:B------:R-:W-:Y:S01]  /*0490*/  ISETP.NE.AND P1, PT, R14, RZ, PT ;  /* 0x000000ff0e00720c */ /* 0x000fe20003f25270 */
[----:B------:R-:W-:-:S12]  /*04a0*/  @!P0 BRA `(.L_x_4) ;  /* 0x0000000000708947 */ /* 0x000fd80003800000 */
[----:B------:R-:W0:Y:S01]  /*04b0*/  LDC R11, c[0x0][0x3a0] ;  /* 0x0000e800ff0b7b82 */ /* 0x000e220000000800 */
[----:B------:R-:W-:-:S07]  /*04c0*/  IADD3 R5, PT, PT, R19, R12, RZ ;  /* 0x0000000c13057210 */ /* 0x000fce0007ffe0ff */
[----:B------:R-:W1:Y:S08]  /*04d0*/  LDC.64 R6, c[0x0][0x388] ;  /* 0x0000e200ff067b82 */ /* 0x000e700000000a00 */
[----:B------:R-:W2:Y:S08]  /*04e0*/  LDC.64 R8, c[0x0][0x380] ;  /* 0x0000e000ff087b82 */ /* 0x000eb00000000a00 */
[----:B------:R-:W3:Y:S01]  /*04f0*/  LDC.64 R2, c[0x0][0x380] ;  /* 0x0000e000ff027b82 */ /* 0x000ee20000000a00 */
[----:B0-----:R-:W-:-:S04]  /*0500*/  IMAD R13, R12, R11, UR4 ;  /* 0x000000040c0d7e24 */ /* 0x001fc8000f8e020b */
[----:B-1----:R-:W-:Y:S01]  /*0510*/  IMAD.WIDE R6, R13, 0x4, R6 ;  /* 0x000000040d067825 */ /* 0x002fe200078e0206 */
[----:B------:R-:W-:-:S04]  /*0520*/  IADD3 R13, P2, PT, R19, R12, RZ ;  /* 0x0000000c130d7210 */ /* 0x000fc80007f5e0ff */
[----:B------:R-:W-:Y:S01]  /*0530*/  IADD3.X R20, PT, PT, RZ, RZ, RZ, P2, !PT ;  /* 0x000000ffff147210 */ /* 0x000fe200017fe4ff */
[----:B--2---:R-:W-:-:S04]  /*0540*/  IMAD.WIDE.U32 R8, R5, 0x4, R8 ;  /* 0x0000000405087825 */ /* 0x004fc800078e0008 */
[----:B------:R-:W-:Y:S02]  /*0550*/  IMAD.WIDE R4, R11, 0x4, R6 ;  /* 0x000000040b047825 */ /* 0x000fe400078e0206 */
[----:B------:R-:W2:Y:S01]  /*0560*/  LDG.E R9, desc[UR6][R8.64] ;  /* 0x0000000608097981 */ /* 0x000ea2000c1e1900 */
[----:B---3--:R-:W-:-:S03]  /*0570*/  LEA R2, P2, R13, R2, 0x2 ;  /* 0x000000020d027211 */ /* 0x008fc600078410ff */
[----:B------:R-:W2:Y:S01]  /*0580*/  LDG.E R6, desc[UR6][R6.64] ;  /* 0x0000000606067981 */ /* 0x000ea2000c1e1900 */
[----:B------:R-:W-:Y:S01]  /*0590*/  LEA.HI.X R3, R13, R3, R20, 0x2, P2 ;  /* 0x000000030d037211 */ /* 0x000fe200010f1414 */
[C---:B------:R-:W-:Y:S02]  /*05a0*/  IMAD.WIDE R20, R11.reuse, 0x4, R4 ;  /* 0x000000040b147825 */ /* 0x040fe400078e0204 */
[----:B------:R-:W3:Y:S04]  /*05b0*/  LDG.E R4, desc[UR6][R4.64] ;  /* 0x0000000604047981 */ /* 0x000ee8000c1e1900 */
[----:B------:R-:W3:Y:S01]  /*05c0*/  LDG.E R26, desc[UR6][R2.64+0x4] ;  /* 0x00000406021a7981 */ /* 0x000ee2000c1e1900 */
[----:B------:R-:W-:-:S03]  /*05d0*/  IMAD.WIDE R22, R11, 0x4, R20 ;  /* 0x000000040b167825 */ /* 0x000fc600078e0214 */
[----:B------:R-:W4:Y:S04]  /*05e0*/  LDG.E R20, desc[UR6][R20.64] ;  /* 0x0000000614147981 */ /* 0x000f28000c1e1900 */
[----:B------:R-:W4:Y:S04]  /*05f0*/  LDG.E R28, desc[UR6][R2.64+0x8] ;  /* 0x00000806021c7981 */ /* 0x000f28000c1e1900 */
[----:B------:R-:W5:Y:S04]  /*0600*/  LDG.E R22, desc[UR6][R22.64] ;  /* 0x0000000616167981 */ /* 0x000f68000c1e1900 */
[----:B------:R-:W5:Y:S01]  /*0610*/  LDG.E R11, desc[UR6][R2.64+0xc] ;  /* 0x00000c06020b7981 */ /* 0x000f62000c1e1900 */
[----:B------:R-:W-:Y:S01]  /*0620*/  IADD3 R12, PT, PT, R12, 0x4, RZ ;  /* 0x000000040c0c7810 */ /* 0x000fe20007ffe0ff */
[----:B--2---:R-:W-:-:S04]  /*0630*/  IMAD R9, R9, R6, R10 ;  /* 0x0000000609097224 */ /* 0x004fc800078e020a */
[----:B---3--:R-:W-:-:S04]  /*0640*/  IMAD R9, R26, R4, R9 ;  /* 0x000000041a097224 */ /* 0x008fc800078e0209 */
[----:B----4-:R-:W-:-:S04]  /*0650*/  IMAD R9, R28, R20, R9 ;  /* 0x000000141c097224 */ /* 0x010fc800078e0209 */
[----:B-----5:R-:W-:-:S07]  /*0660*/  IMAD R10, R11, R22, R9 ;  /* 0x000000160b0a7224 */ /* 0x020fce00078e0209 */
.L_x_4:
[----:B------:R-:W-:Y:S05]  /*0670*/  @!P1 BRA `(.L_x_3) ;  /* 0x0000000000809947 */ /* 0x000fea0003800000 */
[----:B------:R-:W-:Y:S01]  /*0680*/  ISETP.NE.AND P2, PT, R14, 0x1, PT ;  /* 0x000000010e00780c */ /* 0x000fe20003f45270 */
[----:B------:R-:W0:Y:S01]  /*0690*/  LDC.64 R20, c[0x0][0x388] ;  /* 0x0000e200ff147b82 */ /* 0x000e220000000a00 */
[----:B------:R-:W-:-:S07]  /*06a0*/  LOP3.LUT P1, RZ, R18, 0x1, RZ, 0xc0, !PT ;  /* 0x0000000112ff7812 */ /* 0x000fce000782c0ff */
[----:B------:R-:W1:Y:S04]  /*06b0*/  LDC.64 R8, c[0x0][0x380] ;  /* 0x0000e000ff087b82 */ /* 0x000e680000000a00 */
[CC--:B------:R-:W-:Y:S02]  /*06c0*/  @P2 IADD3 R17, P3, PT, R19.reuse, R12.reuse, RZ ;  /* 0x0000000c13112210 */ /* 0x0c0fe40007f7e0ff */
[----:B------:R-:W-:Y:S02]  /*06d0*/  @P2 IADD3 R23, PT, PT, R19, R12, RZ ;  /* 0x0000000c13172210 */ /* 0x000fe40007ffe0ff */
[----:B------:R-:W2:Y:S01]  /*06e0*/  @P2 LDC R13, c[0x0][0x3a0] ;  /* 0x0000e800ff0d2b82 */ /* 0x000ea20000000800 */
[----:B------:R-:W-:-:S07]  /*06f0*/  @P2 IADD3.X R18, PT, PT, RZ, RZ, RZ, P3, !PT ;  /* 0x000000ffff122210 */ /* 0x000fce0001ffe4ff */
[----:B------:R-:W3:Y:S08]  /*0700*/  @P2 LDC.64 R2, c[0x0][0x380] ;  /* 0x0000e000ff022b82 */ /* 0x000ef00000000a00 */
[----:B------:R-:W4:Y:S01]  /*0710*/  @P1 LDC R11, c[0x0][0x3a0] ;  /* 0x0000e800ff0b1b82 */ /* 0x000f220000000800 */
[----:B-1----:R-:W-:-:S06]  /*0720*/  @P2 IMAD.WIDE.U32 R8, R23, 0x4, R8 ;  /* 0x0000000417082825 */ /* 0x002fcc00078e0008 */
[----:B------:R-:W5:Y:S01]  /*0730*/  @P2 LDG.E R9, desc[UR6][R8.64] ;  /* 0x0000000608092981 */ /* 0x000f62000c1e1900 */
[----:B------:R-:W1:Y:S01]  /*0740*/  LDC.64 R4, c[0x0][0x380] ;  /* 0x0000e000ff047b82 */ /* 0x000e620000000a00 */
[C---:B--2---:R-:W-:Y:S01]  /*0750*/  @P2 IMAD R25, R12.reuse, R13, UR4 ;  /* 0x000000040c192e24 */ /* 0x044fe2000f8e020d */
[----:B------:R-:W-:-:S03]  /*0760*/  @P2 IADD3 R12, PT, PT, R12, 0x2, RZ ;  /* 0x000000020c0c2810 */ /* 0x000fc60007ffe0ff */
[----:B0-----:R-:W-:-:S03]  /*0770*/  @P2 IMAD.WIDE R20, R25, 0x4, R20 ;  /* 0x0000000419142825 */ /* 0x001fc600078e0214 */
[----:B------:R-:W0:Y:S01]  /*0780*/  LDC.64 R6, c[0x0][0x388] ;  /* 0x0000e200ff067b82 */ /* 0x000e220000000a00 */
[----:B---3--:R-:W-:Y:S02]  /*0790*/  @P2 LEA R2, P3, R17, R2, 0x2 ;  /* 0x0000000211022211 */ /* 0x008fe400078610ff */
[----:B------:R-:W-:Y:S02]  /*07a0*/  @P1 IADD3 R23, PT, PT, R19, R12, RZ ;  /* 0x0000000c13171210 */ /* 0x000fe40007ffe0ff */
[----:B------:R-:W-:Y:S01]  /*07b0*/  @P2 LEA.HI.X R3, R17, R3, R18, 0x2, P3 ;  /* 0x0000000311032211 */ /* 0x000fe200018f1412 */
[----:B------:R-:W-:Y:S01]  /*07c0*/  @P2 IMAD.WIDE R18, R13, 0x4, R20 ;  /* 0x000000040d122825 */ /* 0x000fe200078e0214 */
[----:B------:R-:W5:Y:S03]  /*07d0*/  @P2 LDG.E R17, desc[UR6][R20.64] ;  /* 0x0000000614112981 */ /* 0x000f66000c1e1900 */
[----:B----4-:R-:W-:Y:S01]  /*07e0*/  @P1 IMAD R11, R12, R11, UR4 ;  /* 0x000000040c0b1e24 */ /* 0x010fe2000f8e020b */
[----:B------:R-:W2:Y:S04]  /*07f0*/  @P2 LDG.E R2, desc[UR6][R2.64+0x4] ;  /* 0x0000040602022981 */ /* 0x000ea8000c1e1900 */
[----:B------:R-:W2:Y:S01]  /*0800*/  @P2 LDG.E R18, desc[UR6][R18.64] ;  /* 0x0000000612122981 */ /* 0x000ea2000c1e1900 */
[----:B-1----:R-:W-:-:S06]  /*0810*/  @P1 IMAD.WIDE.U32 R4, R23, 0x4, R4 ;  /* 0x0000000417041825 */ /* 0x002fcc00078e0004 */
[----:B------:R-:W3:Y:S01]  /*0820*/  @P1 LDG.E R5, desc[UR6][R4.64] ;  /* 0x0000000604051981 */ /* 0x000ee2000c1e1900 */
[----:B0-----:R-:W-:-:S06]  /*0830*/  @P1 IMAD.WIDE R6, R11, 0x4, R6 ;  /* 0x000000040b061825 */ /* 0x001fcc00078e0206 */
[----:B------:R-:W3:Y:S01]  /*0840*/  @P1 LDG.E R6, desc[UR6][R6.64] ;  /* 0x0000000606061981 */ /* 0x000ee2000c1e1900 */
[----:B-----5:R-:W-:-:S04]  /*0850*/  @P2 IMAD R9, R9, R17, R10 ;  /* 0x0000001109092224 */ /* 0x020fc800078e020a */
[----:B--2---:R-:W-:-:S04]  /*0860*/  @P2 IMAD R10, R2, R18, R9 ;  /* 0x00000012020a2224 */ /* 0x004fc800078e0209 */
[----:B---3--:R-:W-:-:S07]  /*0870*/  @P1 IMAD R10, R5, R6, R10 ;  /* 0x00000006050a1224 */ /* 0x008fce00078e020a */
.L_x_3:
[----:B------:R-:W0:Y:S01]  /*0880*/  LDC R4, c[0x0][0x3a0] ;  /* 0x0000e800ff047b82 */ /* 0x000e220000000800 */
[----:B------:R-:W1:Y:S07]  /*0890*/  LDCU UR5, c[0x0][0x398] ;  /* 0x00007300ff0577ac */ /* 0x000e6e0008000800 */
[----:B------:R-:W2:Y:S01]  /*08a0*/  LDC.64 R2, c[0x0][0x390] ;  /* 0x0000e400ff027b82 */ /* 0x000ea20000000a00 */
[C---:B0-----:R-:W-:Y:S01]  /*08b0*/  IMAD R5, R15.reuse, R4, UR4 ;  /* 0x000000040f057e24 */ /* 0x041fe2000f8e0204 */
[----:B------:R-:W-:-:S04]  /*08c0*/  IADD3 R15, PT, PT, R15, 0x1, RZ ;  /* 0x000000010f0f7810 */ /* 0x000fc80007ffe0ff */
[----:B-1----:R-:W-:Y:S01]  /*08d0*/  ISETP.NE.AND P1, PT, R15, UR5, PT ;  /* 0x000000050f007c0c */ /* 0x002fe2000bf25270 */
[----:B--2---:R-:W-:-:S05]  /*08e0*/  IMAD.WIDE R2, R5, 0x4, R2 ;  /* 0x0000000405027825 */ /* 0x004fca00078e0202 */
[----:B------:R0:W-:Y:S07]  /*08f0*/  STG.E desc[UR6][R2.64], R10 ;  /* 0x0000000a02007986 */ /* 0x0001ee000c101906 */
[----:B------:R-:W-:Y:S05]  /*0900*/  @!P1 EXIT ;  /* 0x000000000000994d */ /* 0x000fea0003800000 */
[----:B------:R-:W-:Y:S05]  /*0910*/  BRA `(.L_x_5) ;  /* 0xfffffff400f87947 */ /* 0x000fea000383ffff */
.L_x_0:
[C---:B------:R-:W-:Y:S01]  /*0920*/  ISETP.GE.U32.AND P0, PT, R0.reuse, 0x8, PT ;  /* 0x000000080000780c */ /* 0x040fe20003f06070 */
[----:B------:R-:W-:Y:S01]  /*0930*/  HFMA2 R2, -RZ, RZ, 0, 0 ;  /* 0x00000000ff027431 */ /* 0x000fe200000001ff */
[----:B------:R-:W-:-:S04]  /*0940*/  LOP3.LUT R22, R0, 0x7, RZ, 0xc0, !PT ;  /* 0x0000000700167812 */ /* 0x000fc800078ec0ff */
[----:B------:R-:W-:-:S07]  /*0950*/  ISETP.NE.AND P1, PT, R22, RZ, PT ;  /* 0x000000ff1600720c */ /* 0x000fce0003f25270 */
[----:B------:R-:W-:Y:S06]  /*0960*/  @!P0 BRA `(.L_x_6) ;  /* 0x0000000000608947 */ /* 0x000fec0003800000 */
[----:B------:R-:W0:Y:S01]  /*0970*/  LDC R23, c[0x0][0x3a0] ;  /* 0x0000e800ff177b82 */ /* 0x000e220000000800 */
[----:B------:R-:W-:Y:S02]  /*0980*/  LOP3.LUT R2, R0, 0x7ffffff8, RZ, 0xc0, !PT ;  /* 0x7ffffff800027812 */ /* 0x000fe400078ec0ff */
[----:B------:R-:W-:-:S05]  /*0990*/  MOV R3, RZ ;  /* 0x000000ff00037202 */ /* 0x000fca0000000f00 */
[----:B------:R-:W1:Y:S02]  /*09a0*/  LDC.64 R4, c[0x0][0x390] ;  /* 0x0000e400ff047b82 */ /* 0x000e640000000a00 */
.L_x_7:
[C---:B0-2---:R-:W-:Y:S01]  /*09b0*/  IMAD R7, R3.reuse, R23, UR4 ;  /* 0x0000000403077e24 */ /* 0x045fe2000f8e0217 */
[----:B------:R-:W-:-:S03]  /*09c0*/  IADD3 R3, PT, PT, R3, 0x8, RZ ;  /* 0x0000000803037810 */ /* 0x000fc60007ffe0ff */
[----:B-1----:R-:W-:Y:S01]  /*09d0*/  IMAD.WIDE R6, R7, 0x4, R4 ;  /* 0x0000000407067825 */ /* 0x002fe200078e0204 */
[----:B------:R-:W-:-:S04]  /*09e0*/  ISETP.NE.AND P0, PT, R3, R2, PT ;  /* 0x000000020300720c */ /* 0x000fc80003f05270 */
[----:B------:R2:W-:Y:S01]  /*09f0*/  STG.E desc[UR6][R6.64], RZ ;  /* 0x000000ff06007986 */ /* 0x0005e2000c101906 */
[----:B------:R-:W-:-:S05]  /*0a00*/  IMAD.WIDE R8, R23, 0x4, R6 ;  /* 0x0000000417087825 */ /* 0x000fca00078e0206 */
        /* <DEDUP_REMOVED lines=13> */
[----:B------:R-:W-:Y:S05]  /*0ae0*/  @P0 BRA `(.L_x_7) ;  /* 0xfffffffc00b00947 */ /* 0x000fea000383ffff */
.L_x_6:
[----:B------:R-:W-:Y:S05]  /*0af0*/  @!P1 EXIT ;  /* 0x000000000000994d */ /* 0x000fea0003800000 */
[----:B------:R-:W-:Y:S02]  /*0b00*/  ISETP.GE.U32.AND P0, PT, R22, 0x4, PT ;  /* 0x000000041600780c */ /* 0x000fe40003f06070 */
[----:B--2---:R-:W-:-:S04]  /*0b10*/  LOP3.LUT R12, R0, 0x3, RZ, 0xc0, !PT ;  /* 0x00000003000c7812 */ /* 0x004fc800078ec0ff */
[----:B------:R-:W-:-:S07]  /*0b20*/  ISETP.NE.AND P1, PT, R12, RZ, PT ;  /* 0x000000ff0c00720c */ /* 0x000fce0003f25270 */
[----:B------:R-:W-:Y:S06]  /*0b30*/  @!P0 BRA `(.L_x_8) ;  /* 0x0000000000308947 */ /* 0x000fec0003800000 */
[----:B------:R-:W0:Y:S08]  /*0b40*/  LDC R11, c[0x0][0x3a0] ;  /* 0x0000e800ff0b7b82 */ /* 0x000e300000000800 */
[----:B------:R-:W1:Y:S01]  /*0b50*/  LDC.64 R4, c[0x0][0x390] ;  /* 0x0000e400ff047b82 */ /* 0x000e620000000a00 */
[C---:B0-----:R-:W-:Y:S01]  /*0b60*/  IMAD R3, R2.reuse, R11, UR4 ;  /* 0x0000000402037e24 */ /* 0x041fe2000f8e020b */
[----:B------:R-:W-:-:S03]  /*0b70*/  IADD3 R2, PT, PT, R2, 0x4, RZ ;  /* 0x0000000402027810 */ /* 0x000fc60007ffe0ff */
[----:B-1----:R-:W-:-:S05]  /*0b80*/  IMAD.WIDE R4, R3, 0x4, R4 ;  /* 0x0000000403047825 */ /* 0x002fca00078e0204 */
[----:B------:R0:W-:Y:S01]  /*0b90*/  STG.E desc[UR6][R4.64], RZ ;  /* 0x000000ff04007986 */ /* 0x0001e2000c101906 */
[----:B------:R-:W-:-:S05]  /*0ba0*/  IMAD.WIDE R6, R11, 0x4, R4 ;  /* 0x000000040b067825 */ /* 0x000fca00078e0204 */
[----:B------:R0:W-:Y:S01]  /*0bb0*/  STG.E desc[UR6][R6.64], RZ ;  /* 0x000000ff06007986 */ /* 0x0001e2000c101906 */
[----:B------:R-:W-:-:S05]  /*0bc0*/  IMAD.WIDE R8, R11, 0x4, R6 ;  /* 0x000000040b087825 */ /* 0x000fca00078e0206 */
[----:B------:R0:W-:Y:S01]  /*0bd0*/  STG.E desc[UR6][R8.64], RZ ;  /* 0x000000ff08007986 */ /* 0x0001e2000c101906 */
[----:B------:R-:W-:-:S05]  /*0be0*/  IMAD.WIDE R10, R11, 0x4, R8 ;  /* 0x000000040b0a7825 */ /* 0x000fca00078e0208 */
[----:B------:R0:W-:Y:S02]  /*0bf0*/  STG.E desc[UR6][R10.64], RZ ;  /* 0x000000ff0a007986 */ /* 0x0001e4000c101906 */
.L_x_8:
[----:B------:R-:W-:Y:S05]  /*0c00*/  @!P1 EXIT ;  /* 0x000000000000994d */ /* 0x000fea0003800000 */
[----:B------:R-:W-:Y:S02]  /*0c10*/  ISETP.NE.AND P0, PT, R12, 0x1, PT ;  /* 0x000000010c00780c */ /* 0x000fe40003f05270 */
[----:B------:R-:W-:-:S04]  /*0c20*/  LOP3.LUT R0, R0, 0x1, RZ, 0xc0, !PT ;  /* 0x0000000100007812 */ /* 0x000fc800078ec0ff */
[----:B------:R-:W-:-:S07]  /*0c30*/  ISETP.NE.U32.AND P1, PT, R0, 0x1, PT ;  /* 0x000000010000780c */ /* 0x000fce0003f25070 */
[----:B------:R-:W-:Y:S06]  /*0c40*/  @!P0 BRA `(.L_x_9) ;  /* 0x0000000000208947 */ /* 0x000fec0003800000 */
[----:B0-----:R-:W0:Y:S08]  /*0c50*/  LDC R7, c[0x0][0x3a0] ;  /* 0x0000e800ff077b82 */ /* 0x001e300000000800 */
[----:B------:R-:W1:Y:S01]  /*0c60*/  LDC.64 R4, c[0x0][0x390] ;  /* 0x0000e400ff047b82 */ /* 0x000e620000000a00 */
[C---:B0-----:R-:W-:Y:S01]  /*0c70*/  IMAD R3, R2.reuse, R7, UR4 ;  /* 0x0000000402037e24 */ /* 0x041fe2000f8e0207 */
[----:B------:R-:W-:-:S03]  /*0c80*/  IADD3 R2, PT, PT, R2, 0x2, RZ ;  /* 0x0000000202027810 */ /* 0x000fc60007ffe0ff */
[----:B-1----:R-:W-:-:S05]  /*0c90*/  IMAD.WIDE R4, R3, 0x4, R4 ;  /* 0x0000000403047825 */ /* 0x002fca00078e0204 */
[----:B------:R1:W-:Y:S01]  /*0ca0*/  STG.E desc[UR6][R4.64], RZ ;  /* 0x000000ff04007986 */ /* 0x0003e2000c101906 */
[----:B------:R-:W-:-:S05]  /*0cb0*/  IMAD.WIDE R6, R7, 0x4, R4 ;  /* 0x0000000407067825 */ /* 0x000fca00078e0204 */
[----:B------:R1:W-:Y:S02]  /*0cc0*/  STG.E desc[UR6][R6.64], RZ ;  /* 0x000000ff06007986 */ /* 0x0003e4000c101906 */
.L_x_9:
[----:B------:R-:W-:Y:S05]  /*0cd0*/  @P1 EXIT ;  /* 0x000000000000194d */ /* 0x000fea0003800000 */
[----:B------:R-:W2:Y:S08]  /*0ce0*/  LDC R3, c[0x0][0x3a0] ;  /* 0x0000e800ff037b82 */ /* 0x000eb00000000800 */
[----:B01----:R-:W0:Y:S01]  /*0cf0*/  LDC.64 R4, c[0x0][0x390] ;  /* 0x0000e400ff047b82 */ /* 0x003e220000000a00 */
[----:B--2---:R-:W-:-:S04]  /*0d00*/  IMAD R3, R2, R3, UR4 ;  /* 0x0000000402037e24 */ /* 0x004fc8000f8e0203 */
[----:B0-----:R-:W-:-:S05]  /*0d10*/  IMAD.WIDE R2, R3, 0x4, R4 ;  /* 0x0000000403027825 */ /* 0x001fca00078e0204 */
[----:B------:R-:W-:Y:S01]  /*0d20*/  STG.E desc[UR6][R2.64], RZ ;  /* 0x000000ff02007986 */ /* 0x000fe2000c101906 */
[----:B------:R-:W-:Y:S05]  /*0d30*/  EXIT ;  /* 0x000000000000794d */ /* 0x000fea0003800000 */
.L_x_10:
[----:B------:R-:W-:-:S00]  /*0d40*/  BRA `(.L_x_10) ;  /* 0xfffffffc00fc7947 */ /* 0x000fc0000383ffff */
[----:B------:R-:W-:-:S00]  /*0d50*/  NOP ;  /* 0x0000000000007918 */ /* 0x000fc00000000000 */
        /* <DEDUP_REMOVED lines=10> */
.L_x_28:


//--------------------- .text._Z21multiplyMatrixRowWisePiS_S_ii --------------------------
	.section	.text._Z21multiplyMatrixRowWisePiS_S_ii,"ax",@progbits
	.align	128
        .global         _Z21multiplyMatrixRowWisePiS_S_ii
        .type           _Z21multiplyMatrixRowWisePiS_S_ii,@function
        .size           _Z21multiplyMatrixRowWisePiS_S_ii,(.L_x_29 - _Z21multiplyMatrixRowWisePiS_S_ii)
        .other          _Z21multiplyMatrixRowWisePiS_S_ii,@"STO_CUDA_ENTRY STV_DEFAULT"
_Z21multiplyMatrixRowWisePiS_S_ii:
.text._Z21multiplyMatrixRowWisePiS_S_ii:
[----:B------:R-:W-:Y:S08]  /*0000*/  LDC R1, c[0x0][0x37c] ;  /* 0x0000df00ff017b82 */ /* 0x000ff00000000800 */
[----:B------:R-:W0:Y:S02]  /*0010*/  LDC R9, c[0x0][0x39c] ;  /* 0x0000e700ff097b82 */ /* 0x000e240000000800 */
[----:B0-----:R-:W-:-:S13]  /*0020*/  ISETP.GE.AND P0, PT, R9, 0x1, PT ;  /* 0x000000010900780c */ /* 0x001fda0003f06270 */
[----:B------:R-:W-:Y:S05]  /*0030*/  @!P0 EXIT ;  /* 0x000000000000894d */ /* 0x000fea0003800000 */
[----:B------:R-:W0:Y:S01]  /*0040*/  LDCU UR5, c[0x0][0x398] ;  /* 0x00007300ff0577ac */ /* 0x000e220008000800 */
[----:B------:R-:W1:Y:S01]  /*0050*/  S2UR UR4, SR_CTAID.Y ;  /* 0x00000000000479c3 */ /* 0x000e620000002600 */
[----:B------:R-:W2:Y:S01]  /*0060*/  LDCU.64 UR12, c[0x0][0x358] ;  /* 0x00006b00ff0c77ac */ /* 0x000ea20008000a00 */
[----:B0-----:R-:W-:Y:S01]  /*0070*/  UISETP.GE.AND UP0, UPT, UR5, 0x1, UPT ;  /* 0x000000010500788c */ /* 0x001fe2000bf06270 */
[----:B-1----:R-:W-:-:S08]  /*0080*/  IMAD R0, R9, UR4, RZ ;  /* 0x0000000409007c24 */ /* 0x002fd0000f8e02ff */
[----:B--2---:R-:W-:Y:S05]  /*0090*/  BRA.U !UP0, `(.L_x_11) ;  /* 0x0000000908807547 */ /* 0x004fea000b800000 */
[----:B------:R-:W0:Y:S01]  /*00a0*/  LDCU.64 UR8, c[0x0][0x380] ;  /* 0x00007000ff0877ac */ /* 0x000e220008000a00 */
[----:B------:R-:W-:Y:S01]  /*00b0*/  HFMA2 R3, -RZ, RZ, 0, 0 ;  /* 0x00000000ff037431 */ /* 0x000fe200000001ff */
[----:B------:R-:W-:Y:S01]  /*00c0*/  SHF.L.U32 R2, R9, 0x3, RZ ;  /* 0x0000000309027819 */ /* 0x000fe200000006ff */
[----:B------:R-:W-:Y:S02]  /*00d0*/  UIMAD UR4, UR4, UR5, URZ ;  /* 0x00000005040472a4 */ /* 0x000fe4000f8e02ff */
[----:B------:R-:W-:Y:S02]  /*00e0*/  ULOP3.LUT UR11, UR5, 0x7ffffff8, URZ, 0xc0, !UPT ;  /* 0x7ffffff8050b7892 */ /* 0x000fe4000f8ec0ff */
[----:B------:R-:W-:Y:S02]  /*00f0*/  ULOP3.LUT UR10, UR5, 0x7, URZ, 0xc0, !UPT ;  /* 0x00000007050a7892 */ /* 0x000fe4000f8ec0ff */
[----:B------:R-:W-:Y:S02]  /*0100*/  ULOP3.LUT UR5, UR5, 0x3, URZ, 0xc0, !UPT ;  /* 0x0000000305057892 */ /* 0x000fe4000f8ec0ff */
[----:B0-----:R-:W-:-:S04]  /*0110*/  ULEA UR7, UP0, UR4, UR8, 0x2 ;  /* 0x0000000804077291 */ /* 0x001fc8000f8010ff */
[----:B------:R-:W-:Y:S02]  /*0120*/  ULEA.HI.X UR8, UR4, UR9, URZ, 0x2, UP0 ;  /* 0x0000000904087291 */ /* 0x000fe400080f14ff */
[----:B------:R-:W-:Y:S02]  /*0130*/  UIADD3 UR7, UP0, UPT, UR7, 0x10, URZ ;  /* 0x0000001007077890 */ /* 0x000fe4000ff1e0ff */
[----:B------:R-:W-:Y:S02]  /*0140*/  UIADD3 UR9, UPT, UPT, -UR11, URZ, URZ ;  /* 0x000000ff0b097290 */ /* 0x000fe4000fffe1ff */
[----:B------:R-:W-:-:S12]  /*0150*/  UIADD3.X UR8, UPT, UPT, URZ, UR8, URZ, UP0, !UPT ;  /* 0x00000008ff087290 */ /* 0x000fd800087fe4ff */
.L_x_17:
[----:B0-----:R-:W0:Y:S01]  /*0160*/  LDCU UR14, c[0x0][0x398] ;  /* 0x00007300ff0e77ac */ /* 0x001e220008000800 */
[----:B------:R-:W-:Y:S01]  /*0170*/  IMAD.MOV.U32 R4, RZ, RZ, RZ ;  /* 0x000000ffff047224 */ /* 0x000fe200078e00ff */
[----:B------:R-:W-:Y:S01]  /*0180*/  MOV R14, RZ ;  /* 0x000000ff000e7202 */ /* 0x000fe20000000f00 */
[----:B0-----:R-:W-:-:S09]  /*0190*/  UISETP.GE.U32.AND UP0, UPT, UR14, 0x8, UPT ;  /* 0x000000080e00788c */ /* 0x001fd2000bf06070 */
[----:B------:R-:W-:Y:S05]  /*01a0*/  BRA.U !UP0, `(.L_x_12) ;  /* 0x0000000108f47547 */ /* 0x000fea000b800000 */
[----:B------:R-:W0:Y:S01]  /*01b0*/  LDC R4, c[0x0][0x39c] ;  /* 0x0000e700ff047b82 */ /* 0x000e220000000800 */
[----:B------:R-:W-:Y:S01]  /*01c0*/  MOV R14, RZ ;  /* 0x000000ff000e7202 */ /* 0x000fe20000000f00 */
[----:B------:R-:W-:Y:S01]  /*01d0*/  IMAD.U32 R6, RZ, RZ, UR7 ;  /* 0x00000007ff067e24 */ /* 0x000fe2000f8e00ff */
[----:B------:R-:W-:Y:S01]  /*01e0*/  MOV R27, UR8 ;  /* 0x00000008001b7c02 */ /* 0x000fe20008000f00 */
[----:B------:R-:W-:-:S04]  /*01f0*/  UMOV UR6, UR9 ;  /* 0x0000000900067c82 */ /* 0x000fc80008000000 */
[----:B------:R-:W1:Y:S01]  /*0200*/  LDC.64 R16, c[0x0][0x388] ;  /* 0x0000e200ff107b82 */ /* 0x000e620000000a00 */
[----:B0-----:R-:W-:Y:S01]  /*0210*/  IADD3 R5, PT, PT, R3, R4, RZ ;  /* 0x0000000403057210 */ /* 0x001fe20007ffe0ff */
[C-C-:B------:R-:W-:Y:S01]  /*0220*/  IMAD R7, R4.reuse, 0x2, R3.reuse ;  /* 0x0000000204077824 */ /* 0x140fe200078e0203 */
[C---:B------:R-:W-:Y:S01]  /*0230*/  LEA R11, R4.reuse, R3, 0x2 ;  /* 0x00000003040b7211 */ /* 0x040fe200078e10ff */
[C-C-:B------:R-:W-:Y:S02]  /*0240*/  IMAD R9, R4.reuse, 0x3, R3.reuse ;  /* 0x0000000304097824 */ /* 0x140fe400078e0203 */
[C-C-:B------:R-:W-:Y:S02]  /*0250*/  IMAD R13, R4.reuse, 0x5, R3.reuse ;  /* 0x00000005040d7824 */ /* 0x140fe400078e0203 */
[C-C-:B------:R-:W-:Y:S02]  /*0260*/  IMAD R15, R4.reuse, 0x6, R3.reuse ;  /* 0x00000006040f7824 */ /* 0x140fe400078e0203 */
[----:B------:R-:W-:-:S02]  /*0270*/  IMAD R4, R4, 0x7, R3 ;  /* 0x0000000704047824 */ /* 0x000fc400078e0203 */
[----:B-1----:R-:W-:-:S07]  /*0280*/  IMAD.WIDE.U32 R20, R3, 0x4, R16 ;  /* 0x0000000403147825 */ /* 0x002fce00078e0010 */
.L_x_13:
[----:B------:R-:W-:Y:S01]  /*0290*/  MOV R18, R6 ;  /* 0x0000000600127202 */ /* 0x000fe20000000f00 */
[----:B------:R-:W-:Y:S01]  /*02a0*/  IMAD.MOV.U32 R19, RZ, RZ, R27 ;  /* 0x000000ffff137224 */ /* 0x000fe200078e001b */
[----:B------:R-:W2:Y:S01]  /*02b0*/  LDG.E R29, desc[UR12][R20.64] ;  /* 0x0000000c141d7981 */ /* 0x000ea2000c1e1900 */
[----:B------:R-:W-:-:S03]  /*02c0*/  IMAD.WIDE.U32 R24, R5, 0x4, R16 ;  /* 0x0000000405187825 */ /* 0x000fc600078e0010 */
[----:B------:R-:W2:Y:S01]  /*02d0*/  LDG.E R12, desc[UR12][R18.64+-0x10] ;  /* 0xfffff00c120c7981 */ /* 0x000ea2000c1e1900 */
[----:B------:R-:W-:-:S03]  /*02e0*/  IMAD.WIDE.U32 R22, R7, 0x4, R16 ;  /* 0x0000000407167825 */ /* 0x000fc600078e0010 */
[----:B------:R-:W3:Y:S04]  /*02f0*/  LDG.E R24, desc[UR12][R24.64] ;  /* 0x0000000c18187981 */ /* 0x000ee8000c1e1900 */
[----:B------:R-:W3:Y:S01]  /*0300*/  LDG.E R10, desc[UR12][R18.64+-0xc] ;  /* 0xfffff40c120a7981 */ /* 0x000ee2000c1e1900 */
[----:B------:R-:W-:-:S03]  /*0310*/  IMAD.WIDE.U32 R26, R9, 0x4, R16 ;  /* 0x00000004091a7825 */ /* 0x000fc600078e0010 */
[----:B------:R0:W4:Y:S04]  /*0320*/  LDG.E R6, desc[UR12][R22.64] ;  /* 0x0000000c16067981 */ /* 0x000128000c1e1900 */
[----:B------:R-:W4:Y:S04]  /*0330*/  LDG.E R8, desc[UR12][R18.64+-0x8] ;  /* 0xfffff80c12087981 */ /* 0x000f28000c1e1900 */
[----:B------:R-:W5:Y:S04]  /*0340*/  LDG.E R26, desc[UR12][R26.64] ;  /* 0x0000000c1a1a7981 */ /* 0x000f68000c1e1900 */
[----:B------:R-:W5:Y:S01]  /*0350*/  LDG.E R25, desc[UR12][R18.64+-0x4] ;  /* 0xfffffc0c12197981 */ /* 0x000f62000c1e1900 */
[----:B0-----:R-:W-:-:S03]  /*0360*/  IMAD.WIDE.U32 R22, R13, 0x4, R16 ;  /* 0x000000040d167825 */ /* 0x001fc600078e0010 */
[----:B------:R-:W5:Y:S01]  /*0370*/  LDG.E R27, desc[UR12][R18.64+0x4] ;  /* 0x0000040c121b7981 */ /* 0x000f62000c1e1900 */
[----:B--2---:R-:W-:Y:S02]  /*0380*/  IMAD R12, R12, R29, R14 ;  /* 0x0000001d0c0c7224 */ /* 0x004fe400078e020e */
[----:B------:R-:W-:-:S04]  /*0390*/  IMAD.WIDE.U32 R28, R11, 0x4, R16 ;  /* 0x000000040b1c7825 */ /* 0x000fc800078e0010 */
[----:B---3--:R-:W-:Y:S02]  /*03a0*/  IMAD R10, R10, R24, R12 ;  /* 0x000000180a0a7224 */ /* 0x008fe400078e020c */
[----:B------:R-:W2:Y:S04]  /*03b0*/  LDG.E R28, desc[UR12][R28.64] ;  /* 0x0000000c1c1c7981 */ /* 0x000ea8000c1e1900 */
[----:B------:R-:W3:Y:S01]  /*03c0*/  LDG.E R12, desc[UR12][R18.64+0x8] ;  /* 0x0000080c120c7981 */ /* 0x000ee2000c1e1900 */
[----:B----4-:R-:W-:-:S03]  /*03d0*/  IMAD R10, R8, R6, R10 ;  /* 0x00000006080a7224 */ /* 0x010fc600078e020a */
[----:B------:R-:W2:Y:S04]  /*03e0*/  LDG.E R6, desc[UR12][R18.64] ;  /* 0x0000000c12067981 */ /* 0x000ea8000c1e1900 */
[----:B------:R0:W4:Y:S01]  /*03f0*/  LDG.E R8, desc[UR12][R22.64] ;  /* 0x0000000c16087981 */ /* 0x000122000c1e1900 */
[----:B-----5:R-:W-:Y:S02]  /*0400*/  IMAD R26, R25, R26, R10 ;  /* 0x0000001a191a7224 */ /* 0x020fe400078e020a */
[--C-:B------:R-:W-:Y:S01]  /*0410*/  IMAD.WIDE.U32 R24, R4, 0x4, R16.reuse ;  /* 0x0000000404187825 */ /* 0x100fe200078e0010 */
[----:B------:R-:W5:Y:S03]  /*0420*/  LDG.E R29, desc[UR12][R18.64+0xc] ;  /* 0x00000c0c121d7981 */ /* 0x000f66000c1e1900 */
[----:B0-----:R-:W-:-:S02]  /*0430*/  IMAD.WIDE.U32 R22, R15, 0x4, R16 ;  /* 0x000000040f167825 */ /* 0x001fc400078e0010 */
[----:B------:R-:W5:Y:S04]  /*0440*/  LDG.E R24, desc[UR12][R24.64] ;  /* 0x0000000c18187981 */ /* 0x000f68000c1e1900 */
[----:B------:R-:W3:Y:S01]  /*0450*/  LDG.E R10, desc[UR12][R22.64] ;  /* 0x0000000c160a7981 */ /* 0x000ee2000c1e1900 */
[----:B------:R-:W-:-:S04]  /*0460*/  UIADD3 UR6, UPT, UPT, UR6, 0x8, URZ ;  /* 0x0000000806067890 */ /* 0x000fc8000fffe0ff */
[----:B------:R-:W-:Y:S01]  /*0470*/  UISETP.NE.AND UP0, UPT, UR6, URZ, UPT ;  /* 0x000000ff0600728c */ /* 0x000fe2000bf05270 */
[C---:B------:R-:W-:Y:S01]  /*0480*/  IADD3 R5, PT, PT, R2.reuse, R5, RZ ;  /* 0x0000000502057210 */ /* 0x040fe20007ffe0ff */
[C---:B------:R-:W-:Y:S01]  /*0490*/  IMAD.IADD R9, R2.reuse, 0x1, R9 ;  /* 0x0000000102097824 */ /* 0x040fe200078e0209 */
[C---:B------:R-:W-:Y:S01]  /*04a0*/  IADD3 R7, PT, PT, R2.reuse, R7, RZ ;  /* 0x0000000702077210 */ /* 0x040fe20007ffe0ff */
[C---:B------:R-:W-:Y:S01]  /*04b0*/  IMAD.IADD R4, R2.reuse, 0x1, R4 ;  /* 0x0000000102047824 */ /* 0x040fe200078e0204 */
[C---:B------:R-:W-:Y:S01]  /*04c0*/  IADD3 R11, PT, PT, R2.reuse, R11, RZ ;  /* 0x0000000b020b7210 */ /* 0x040fe20007ffe0ff */
[C---:B------:R-:W-:Y:S01]  /*04d0*/  IMAD.WIDE.U32 R20, R2.reuse, 0x4, R20 ;  /* 0x0000000402147825 */ /* 0x040fe200078e0014 */
[C---:B------:R-:W-:Y:S02]  /*04e0*/  IADD3 R13, PT, PT, R2.reuse, R13, RZ ;  /* 0x0000000d020d7210 */ /* 0x040fe40007ffe0ff */
[----:B------:R-:W-:Y:S01]  /*04f0*/  IADD3 R15, PT, PT, R2, R15, RZ ;  /* 0x0000000f020f7210 */ /* 0x000fe20007ffe0ff */
[----:B--2---:R-:W-:-:S04]  /*0500*/  IMAD R6, R6, R28, R26 ;  /* 0x0000001c06067224 */ /* 0x004fc800078e021a */
[----:B----4-:R-:W-:Y:S01]  /*0510*/  IMAD R27, R27, R8, R6 ;  /* 0x000000081b1b7224 */ /* 0x010fe200078e0206 */
[----:B------:R-:W-:-:S03]  /*0520*/  IADD3 R6, P0, PT, R18, 0x20, RZ ;  /* 0x0000002012067810 */ /* 0x000fc60007f1e0ff */
[----:B---3--:R-:W-:Y:S01]  /*0530*/  IMAD R10, R12, R10, R27 ;  /* 0x0000000a0c0a7224 */ /* 0x008fe200078e021b */
[----:B------:R-:W-:-:S03]  /*0540*/  IADD3.X R27, PT, PT, RZ, R19, RZ, P0, !PT ;  /* 0x00000013ff1b7210 */ /* 0x000fc600007fe4ff */
[----:B-----5:R-:W-:Y:S01]  /*0550*/  IMAD R14, R29, R24, R10 ;  /* 0x000000181d0e7224 */ /* 0x020fe200078e020a */
[----:B------:R-:W-:Y:S06]  /*0560*/  BRA.U UP0, `(.L_x_13) ;  /* 0xfffffffd00487547 */ /* 0x000fec000b83ffff */
[----:B------:R-:W-:-:S07]  /*0570*/  MOV R4, UR11 ;  /* 0x0000000b00047c02 */ /* 0x000fce0008000f00 */
.L_x_12:
[----:B------:R-:W-:-:S09]  /*0580*/  UISETP.NE.AND UP0, UPT, UR10, URZ, UPT ;  /* 0x000000ff0a00728c */ /* 0x000fd2000bf05270 */
[----:B------:R-:W-:Y:S05]  /*0590*/  BRA.U !UP0, `(.L_x_14) ;  /* 0x00000005081c7547 */ /* 0x000fea000b800000 */
[----:B------:R-:W-:Y:S02]  /*05a0*/  UIADD3 UR6, UPT, UPT, UR10, -0x1, URZ ;  /* 0xffffffff0a067890 */ /* 0x000fe4000fffe0ff */
[----:B------:R-:W-:Y:S02]  /*05b0*/  UISETP.NE.AND UP1, UPT, UR5, URZ, UPT ;  /* 0x000000ff0500728c */ /* 0x000fe4000bf25270 */
[----:B------:R-:W-:-:S09]  /*05c0*/  UISETP.GE.U32.AND UP0, UPT, UR6, 0x3, UPT ;  /* 0x000000030600788c */ /* 0x000fd2000bf06070 */
[----:B------:R-:W-:Y:S05]  /*05d0*/  BRA.U !UP0, `(.L_x_15) ;  /* 0x00000001087c7547 */ /* 0x000fea000b800000 */
[----:B------:R-:W0:Y:S01]  /*05e0*/  LDC R20, c[0x0][0x39c] ;  /* 0x0000e700ff147b82 */ /* 0x000e220000000800 */
[C---:B------:R-:W-:Y:S02]  /*05f0*/  IADD3 R18, P0, PT, R4.reuse, UR4, RZ ;  /* 0x0000000404127c10 */ /* 0x040fe4000ff1e0ff */
[----:B------:R-:W-:-:S03]  /*0600*/  IADD3 R5, PT, PT, R4, UR4, RZ ;  /* 0x0000000404057c10 */ /* 0x000fc6000fffe0ff */
[----:B------:R-:W-:Y:S02]  /*0610*/  IMAD.X R19, RZ, RZ, RZ, P0 ;  /* 0x000000ffff137224 */ /* 0x000fe400000e06ff */
[----:B------:R-:W1:Y:S08]  /*0620*/  LDC.64 R6, c[0x0][0x388] ;  /* 0x0000e200ff067b82 */ /* 0x000e700000000a00 */
[----:B------:R-:W2:Y:S08]  /*0630*/  LDC.64 R16, c[0x0][0x380] ;  /* 0x0000e000ff107b82 */ /* 0x000eb00000000a00 */
[----:B------:R-:W3:Y:S01]  /*0640*/  LDC.64 R8, c[0x0][0x380] ;  /* 0x0000e000ff087b82 */ /* 0x000ee20000000a00 */
[----:B0-----:R-:W-:-:S05]  /*0650*/  IMAD R13, R4, R20, R3 ;  /* 0x00000014040d7224 */ /* 0x001fca00078e0203 */
[C---:B------:R-:W-:Y:S01]  /*0660*/  IADD3 R15, PT, PT, R13.reuse, R20, RZ ;  /* 0x000000140d0f7210 */ /* 0x040fe20007ffe0ff */
[----:B-1----:R-:W-:-:S04]  /*0670*/  IMAD.WIDE.U32 R12, R13, 0x4, R6 ;  /* 0x000000040d0c7825 */ /* 0x002fc800078e0006 */
[C---:B------:R-:W-:Y:S01]  /*0680*/  IMAD.WIDE.U32 R10, R15.reuse, 0x4, R6 ;  /* 0x000000040f0a7825 */ /* 0x040fe200078e0006 */
[-C--:B------:R-:W-:Y:S01]  /*0690*/  IADD3 R15, PT, PT, R15, R20.reuse, RZ ;  /* 0x000000140f0f7210 */ /* 0x080fe20007ffe0ff */
[----:B------:R-:W4:Y:S02]  /*06a0*/  LDG.E R12, desc[UR12][R12.64] ;  /* 0x0000000c0c0c7981 */ /* 0x000f24000c1e1900 */
[----:B--2---:R-:W-:Y:S01]  /*06b0*/  IMAD.WIDE.U32 R16, R5, 0x4, R16 ;  /* 0x0000000405107825 */ /* 0x004fe200078e0010 */
[----:B------:R-:W-:Y:S01]  /*06c0*/  IADD3 R21, PT, PT, R15, R20, RZ ;  /* 0x000000140f157210 */ /* 0x000fe20007ffe0ff */
[----:B------:R-:W2:Y:S04]  /*06d0*/  LDG.E R10, desc[UR12][R10.64] ;  /* 0x0000000c0a0a7981 */ /* 0x000ea8000c1e1900 */
[----:B------:R-:W4:Y:S01]  /*06e0*/  LDG.E R5, desc[UR12][R16.64] ;  /* 0x0000000c10057981 */ /* 0x000f22000c1e1900 */
[----:B---3--:R-:W-:-:S04]  /*06f0*/  LEA R8, P0, R18, R8, 0x2 ;  /* 0x0000000812087211 */ /* 0x008fc800078010ff */
[----:B------:R-:W-:Y:S01]  /*0700*/  LEA.HI.X R9, R18, R9, R19, 0x2, P0 ;  /* 0x0000000912097211 */ /* 0x000fe200000f1413 */
[----:B------:R-:W-:-:S04]  /*0710*/  IMAD.WIDE.U32 R18, R15, 0x4, R6 ;  /* 0x000000040f127825 */ /* 0x000fc800078e0006 */
[----:B------:R-:W2:Y:S01]  /*0720*/  LDG.E R20, desc[UR12][R8.64+0x4] ;  /* 0x0000040c08147981 */ /* 0x000ea2000c1e1900 */
[----:B------:R-:W-:-:S03]  /*0730*/  IMAD.WIDE.U32 R6, R21, 0x4, R6 ;  /* 0x0000000415067825 */ /* 0x000fc600078e0006 */
[----:B------:R-:W3:Y:S04]  /*0740*/  LDG.E R18, desc[UR12][R18.64] ;  /* 0x0000000c12127981 */ /* 0x000ee8000c1e1900 */
[----:B------:R-:W3:Y:S04]  /*0750*/  LDG.E R22, desc[UR12][R8.64+0x8] ;  /* 0x0000080c08167981 */ /* 0x000ee8000c1e1900 */
[----:B------:R-:W5:Y:S04]  /*0760*/  LDG.E R6, desc[UR12][R6.64] ;  /* 0x0000000c06067981 */ /* 0x000f68000c1e1900 */
[----:B------:R-:W5:Y:S01]  /*0770*/  LDG.E R16, desc[UR12][R8.64+0xc] ;  /* 0x00000c0c08107981 */ /* 0x000f62000c1e1900 */
[----:B------:R-:W-:Y:S01]  /*0780*/  IADD3 R4, PT, PT, R4, 0x4, RZ ;  /* 0x0000000404047810 */ /* 0x000fe20007ffe0ff */
[----:B----4-:R-:W-:-:S04]  /*0790*/  IMAD R5, R5, R12, R14 ;  /* 0x0000000c05057224 */ /* 0x010fc800078e020e */
[----:B--2---:R-:W-:-:S04]  /*07a0*/  IMAD R5, R20, R10, R5 ;  /* 0x0000000a14057224 */ /* 0x004fc800078e0205 */
[----:B---3--:R-:W-:-:S04]  /*07b0*/  IMAD R5, R22, R18, R5 ;  /* 0x0000001216057224 */ /* 0x008fc800078e0205 */
[----:B-----5:R-:W-:-:S07]  /*07c0*/  IMAD R14, R16, R6, R5 ;  /* 0x00000006100e7224 */ /* 0x020fce00078e0205 */
.L_x_15:
[----:B------:R-:W-:Y:S05]  /*07d0*/  BRA.U !UP1, `(.L_x_14) ;  /* 0x00000001098c7547 */ /* 0x000fea000b800000 */
[----:B------:R-:W-:Y:S02]  /*07e0*/  UISETP.NE.AND UP0, UPT, UR5, 0x1, UPT ;  /* 0x000000010500788c */ /* 0x000fe4000bf05270 */
[----:B------:R-:W-:-:S07]  /*07f0*/  ULOP3.LUT UP1, URZ, UR14, 0x1, URZ, 0xc0, !UPT ;  /* 0x000000010eff7892 */ /* 0x000fce000f82c0ff */
[----:B------:R-:W-:Y:S05]  /*0800*/  BRA.U !UP0, `(.L_x_16) ;  /* 0x0000000108547547 */ /* 0x000fea000b800000 */
[----:B------:R-:W0:Y:S01]  /*0810*/  LDC R12, c[0x0][0x39c] ;  /* 0x0000e700ff0c7b82 */ /* 0x000e220000000800 */
[C---:B------:R-:W-:Y:S01]  /*0820*/  VIADD R5, R4.reuse, UR4 ;  /* 0x0000000404057c36 */ /* 0x040fe20008000000 */
[----:B------:R-:W-:-:S04]  /*0830*/  IADD3 R15, P0, PT, R4, UR4, RZ ;  /* 0x00000004040f7c10 */ /* 0x000fc8000ff1e0ff */
[----:B------:R-:W-:Y:S02]  /*0840*/  IADD3.X R16, PT, PT, RZ, RZ, RZ, P0, !PT ;  /* 0x000000ffff107210 */ /* 0x000fe400007fe4ff */
[----:B------:R-:W1:Y:S08]  /*0850*/  LDC.64 R10, c[0x0][0x380] ;  /* 0x0000e000ff0a7b82 */ /* 0x000e700000000a00 */
[----:B------:R-:W2:Y:S08]  /*0860*/  LDC.64 R8, c[0x0][0x380] ;  /* 0x0000e000ff087b82 */ /* 0x000eb00000000a00 */
[----:B------:R-:W3:Y:S01]  /*0870*/  LDC.64 R6, c[0x0][0x388] ;  /* 0x0000e200ff067b82 */ /* 0x000ee20000000a00 */
[----:B0-----:R-:W-:-:S02]  /*0880*/  IMAD R13, R4, R12, R3 ;  /* 0x0000000c040d7224 */ /* 0x001fc400078e0203 */
[----:B-1----:R-:W-:-:S03]  /*0890*/  IMAD.WIDE.U32 R10, R5, 0x4, R10 ;  /* 0x00000004050a7825 */ /* 0x002fc600078e000a */
[----:B------:R-:W-:-:S03]  /*08a0*/  IADD3 R5, PT, PT, R13, R12, RZ ;  /* 0x0000000c0d057210 */ /* 0x000fc60007ffe0ff */
[----:B------:R-:W4:Y:S01]  /*08b0*/  LDG.E R11, desc[UR12][R10.64] ;  /* 0x0000000c0a0b7981 */ /* 0x000f22000c1e1900 */
[----:B--2---:R-:W-:-:S04]  /*08c0*/  LEA R8, P0, R15, R8, 0x2 ;  /* 0x000000080f087211 */ /* 0x004fc800078010ff */
[----:B------:R-:W-:Y:S01]  /*08d0*/  LEA.HI.X R9, R15, R9, R16, 0x2, P0 ;  /* 0x000000090f097211 */ /* 0x000fe200000f1410 */
[----:B---3--:R-:W-:-:S05]  /*08e0*/  IMAD.WIDE.U32 R12, R13, 0x4, R6 ;  /* 0x000000040d0c7825 */ /* 0x008fca00078e0006 */
[----:B------:R-:W2:Y:S01]  /*08f0*/  LDG.E R9, desc[UR12][R8.64+0x4] ;  /* 0x0000040c08097981 */ /* 0x000ea2000c1e1900 */
[----:B------:R-:W-:-:S03]  /*0900*/  IMAD.WIDE.U32 R6, R5, 0x4, R6 ;  /* 0x0000000405067825 */ /* 0x000fc600078e0006 */
[----:B------:R-:W4:Y:S04]  /*0910*/  LDG.E R12, desc[UR12][R12.64] ;  /* 0x0000000c0c0c7981 */ /* 0x000f28000c1e1900 */
[----:B------:R-:W2:Y:S01]  /*0920*/  LDG.E R6, desc[UR12][R6.64] ;  /* 0x0000000c06067981 */ /* 0x000ea2000c1e1900 */
[----:B------:R-:W-:Y:S01]  /*0930*/  IADD3 R4, PT, PT, R4, 0x2, RZ ;  /* 0x0000000204047810 */ /* 0x000fe20007ffe0ff */
[----:B----4-:R-:W-:-:S04]  /*0940*/  IMAD R14, R11, R12, R14 ;  /* 0x0000000c0b0e7224 */ /* 0x010fc800078e020e */
[----:B--2---:R-:W-:-:S07]  /*0950*/  IMAD R14, R9, R6, R14 ;  /* 0x00000006090e7224 */ /* 0x004fce00078e020e */
.L_x_16:
[----:B------:R-:W-:Y:S05]  /*0960*/  BRA.U !UP1, `(.L_x_14) ;  /* 0x0000000109287547 */ /* 0x000fea000b800000 */
[----:B------:R-:W0:Y:S01]  /*0970*/  LDC R11, c[0x0][0x39c] ;  /* 0x0000e700ff0b7b82 */ /* 0x000e220000000800 */
[----:B------:R-:W-:-:S07]  /*0980*/  VIADD R5, R4, UR4 ;  /* 0x0000000404057c36 */ /* 0x000fce0008000000 */
[----:B------:R-:W1:Y:S08]  /*0990*/  LDC.64 R6, c[0x0][0x380] ;  /* 0x0000e000ff067b82 */ /* 0x000e700000000a00 */
[----:B------:R-:W2:Y:S01]  /*09a0*/  LDC.64 R8, c[0x0][0x388] ;  /* 0x0000e200ff087b82 */ /* 0x000ea20000000a00 */
[----:B0-----:R-:W-:Y:S02]  /*09b0*/  IMAD R11, R4, R11, R3 ;  /* 0x0000000b040b7224 */ /* 0x001fe400078e0203 */
[----:B-1----:R-:W-:-:S06]  /*09c0*/  IMAD.WIDE.U32 R4, R5, 0x4, R6 ;  /* 0x0000000405047825 */ /* 0x002fcc00078e0006 */
[----:B------:R-:W3:Y:S01]  /*09d0*/  LDG.E R5, desc[UR12][R4.64] ;  /* 0x0000000c04057981 */ /* 0x000ee2000c1e1900 */
[----:B--2---:R-:W-:-:S06]  /*09e0*/  IMAD.WIDE.U32 R6, R11, 0x4, R8 ;  /* 0x000000040b067825 */ /* 0x004fcc00078e0008 */
[----:B------:R-:W3:Y:S02]  /*09f0*/  LDG.E R6, desc[UR12][R6.64] ;  /* 0x0000000c06067981 */ /* 0x000ee4000c1e1900 */
[----:B---3--:R-:W-:-:S07]  /*0a00*/  IMAD R14, R5, R6, R14 ;  /* 0x00000006050e7224 */ /* 0x008fce00078e020e */
.L_x_14:
[----:B------:R-:W0:Y:S01]  /*0a10*/  LDCU UR6, c[0x0][0x39c] ;  /* 0x00007380ff0677ac */ /* 0x000e220008000800 */
[----:B------:R-:W1:Y:S01]  /*0a20*/  LDC.64 R4, c[0x0][0x390] ;  /* 0x0000e400ff047b82 */ /* 0x000e620000000a00 */
[----:B------:R-:W-:Y:S02]  /*0a30*/  IADD3 R7, PT, PT, R0, R3, RZ ;  /* 0x0000000300077210 */ /* 0x000fe40007ffe0ff */
[----:B------:R-:W-:-:S04]  /*0a40*/  IADD3 R3, PT, PT, R3, 0x1, RZ ;  /* 0x0000000103037810 */ /* 0x000fc80007ffe0ff */
[----:B0-----:R-:W-:Y:S01]  /*0a50*/  ISETP.NE.AND P0, PT, R3, UR6, PT ;  /* 0x0000000603007c0c */ /* 0x001fe2000bf05270 */
[----:B-1----:R-:W-:-:S05]  /*0a60*/  IMAD.WIDE.U32 R4, R7, 0x4, R4 ;  /* 0x0000000407047825 */ /* 0x002fca00078e0004 */
[----:B------:R0:W-:Y:S07]  /*0a70*/  STG.E desc[UR12][R4.64], R14 ;  /* 0x0000000e04007986 */ /* 0x0001ee000c10190c */
[----:B------:R-:W-:Y:S05]  /*0a80*/  @!P0 EXIT ;  /* 0x000000000000894d */ /* 0x000fea0003800000 */
[----:B------:R-:W-:Y:S05]  /*0a90*/  BRA `(.L_x_17) ;  /* 0xfffffff400b07947 */ /* 0x000fea000383ffff */
.L_x_11:
[C---:B------:R-:W-:Y:S01]  /*0aa0*/  ISETP.GE.U32.AND P1, PT, R9.reuse, 0x8, PT ;  /* 0x000000080900780c */ /* 0x040fe20003f26070 */
[----:B------:R-:W-:Y:S01]  /*0ab0*/  HFMA2 R3, -RZ, RZ, 0, 0 ;  /* 0x00000000ff037431 */ /* 0x000fe200000001ff */
[----:B------:R-:W-:-:S04]  /*0ac0*/  LOP3.LUT R2, R9, 0x7, RZ, 0xc0, !PT ;  /* 0x0000000709027812 */ /* 0x000fc800078ec0ff */
[----:B------:R-:W-:-:S07]  /*0ad0*/  ISETP.NE.AND P0, PT, R2, RZ, PT ;  /* 0x000000ff0200720c */ /* 0x000fce0003f05270 */
[----:B------:R-:W-:Y:S06]  /*0ae0*/  @!P1 BRA `(.L_x_18) ;  /* 0x0000000000409947 */ /* 0x000fec0003800000 */
[----:B------:R-:W0:Y:S01]  /*0af0*/  LDC.64 R6, c[0x0][0x390] ;  /* 0x0000e400ff067b82 */ /* 0x000e220000000a00 */
[----:B------:R-:W-:Y:S01]  /*0b00*/  LOP3.LUT R3, R9, 0x7ffffff8, RZ, 0xc0, !PT ;  /* 0x7ffffff809037812 */ /* 0x000fe200078ec0ff */
[----:B------:R-:W-:-:S06]  /*0b10*/  UMOV UR4, URZ ;  /* 0x000000ff00047c82 */ /* 0x000fcc0008000000 */
.L_x_19:
[----:B-1----:R-:W-:Y:S01]  /*0b20*/  VIADD R5, R0, UR4 ;  /* 0x0000000400057c36 */ /* 0x002fe20008000000 */
[----:B------:R-:W-:-:S03]  /*0b30*/  UIADD3 UR4, UPT, UPT, UR4, 0x8, URZ ;  /* 0x0000000804047890 */ /* 0x000fc6000fffe0ff */
[----:B0-----:R-:W-:-:S03]  /*0b40*/  IMAD.WIDE.U32 R4, R5, 0x4, R6 ;  /* 0x0000000405047825 */ /* 0x001fc600078e0006 */
[----:B------:R-:W-:Y:S02]  /*0b50*/  ISETP.NE.AND P1, PT, R3, UR4, PT ;  /* 0x0000000403007c0c */ /* 0x000fe4000bf25270 */
[----:B------:R1:W-:Y:S04]  /*0b60*/  STG.E desc[UR12][R4.64], RZ ;  /* 0x000000ff04007986 */ /* 0x0003e8000c10190c */
[----:B------:R1:W-:Y:S04]  /*0b70*/  STG.E desc[UR12][R4.64+0x4], RZ ;  /* 0x000004ff04007986 */ /* 0x0003e8000c10190c */
[----:B------:R1:W-:Y:S04]  /*0b80*/  STG.E desc[UR12][R4.64+0x8], RZ ;  /* 0x000008ff04007986 */ /* 0x0003e8000c10190c */
[----:B------:R1:W-:Y:S04]  /*0b90*/  STG.E desc[UR12][R4.64+0xc], RZ ;  /* 0x00000cff04007986 */ /* 0x0003e8000c10190c */
[----:B------:R1:W-:Y:S04]  /*0ba0*/  STG.E desc[UR12][R4.64+0x10], RZ ;  /* 0x000010ff04007986 */ /* 0x0003e8000c10190c */
[----:B------:R1:W-:Y:S04]  /*0bb0*/  STG.E desc[UR12][R4.64+0x14], RZ ;  /* 0x000014ff04007986 */ /* 0x0003e8000c10190c */
[----:B------:R1:W-:Y:S04]  /*0bc0*/  STG.E desc[UR12][R4.64+0x18], RZ ;  /* 0x000018ff04007986 */ /* 0x0003e8000c10190c */
[----:B------:R1:W-:Y:S01]  /*0bd0*/  STG.E desc[UR12][R4.64+0x1c], RZ ;  /* 0x00001cff04007986 */ /* 0x0003e2000c10190c */
[----:B------:R-:W-:Y:S05]  /*0be0*/  @P1 BRA `(.L_x_19) ;  /* 0xfffffffc00cc1947 */ /* 0x000fea000383ffff */
.L_x_18:
[----:B------:R-:W-:Y:S05]  /*0bf0*/  @!P0 EXIT ;  /* 0x000000000000894d */ /* 0x000fea0003800000 */
[----:B------:R-:W-:Y:S02]  /*0c00*/  ISETP.GE.U32.AND P1, PT, R2, 0x4, PT ;  /* 0x000000040200780c */ /* 0x000fe40003f26070 */
[----:B------:R-:W-:-:S04]  /*0c10*/  LOP3.LUT R12, R9, 0x3, RZ, 0xc0, !PT ;  /* 0x00000003090c7812 */ /* 0x000fc800078ec0ff */
[----:B------:R-:W-:-:S07]  /*0c20*/  ISETP.NE.AND P0, PT, R12, RZ, PT ;  /* 0x000000ff0c00720c */ /* 0x000fce0003f05270 */
[----:B------:R-:W-:Y:S06]  /*0c30*/  @!P1 BRA `(.L_x_20) ;  /* 0x0000000000349947 */ /* 0x000fec0003800000 */
[----:B------:R-:W0:Y:S01]  /*0c40*/  LDC.64 R10, c[0x0][0x390] ;  /* 0x0000e400ff0a7b82 */ /* 0x000e220000000a00 */
[CC--:B------:R-:W-:Y:S02]  /*0c50*/  IADD3 R2, P1, PT, R0.reuse, R3.reuse, RZ ;  /* 0x0000000300027210 */ /* 0x0c0fe40007f3e0ff */
[----:B------:R-:W-:Y:S02]  /*0c60*/  IADD3 R7, PT, PT, R0, R3, RZ ;  /* 0x0000000300077210 */ /* 0x000fe40007ffe0ff */
[----:B------:R-:W-:Y:S02]  /*0c70*/  IADD3.X R8, PT, PT, RZ, RZ, RZ, P1, !PT ;  /* 0x000000ffff087210 */ /* 0x000fe40000ffe4ff */
[----:B------:R-:W-:Y:S01]  /*0c80*/  IADD3 R3, PT, PT, R3, 0x4, RZ ;  /* 0x0000000403037810 */ /* 0x000fe20007ffe0ff */
[----:B-1----:R-:W1:Y:S01]  /*0c90*/  LDC.64 R4, c[0x0][0x390] ;  /* 0x0000e400ff047b82 */ /* 0x002e620000000a00 */
[----:B0-----:R-:W-:Y:S01]  /*0ca0*/  LEA R6, P1, R2, R10, 0x2 ;  /* 0x0000000a02067211 */ /* 0x001fe200078210ff */
[----:B-1----:R-:W-:-:S03]  /*0cb0*/  IMAD.WIDE.U32 R4, R7, 0x4, R4 ;  /* 0x0000000407047825 */ /* 0x002fc600078e0004 */
[----:B------:R-:W-:Y:S02]  /*0cc0*/  LEA.HI.X R7, R2, R11, R8, 0x2, P1 ;  /* 0x0000000b02077211 */ /* 0x000fe400008f1408 */
[----:B------:R0:W-:Y:S04]  /*0cd0*/  STG.E desc[UR12][R4.64], RZ ;  /* 0x000000ff04007986 */ /* 0x0001e8000c10190c */
[----:B------:R0:W-:Y:S04]  /*0ce0*/  STG.E desc[UR12][R6.64+0x4], RZ ;  /* 0x000004ff06007986 */ /* 0x0001e8000c10190c */
[----:B------:R0:W-:Y:S04]  /*0cf0*/  STG.E desc[UR12][R6.64+0x8], RZ ;  /* 0x000008ff06007986 */ /* 0x0001e8000c10190c */
[----:B------:R0:W-:Y:S02]  /*0d00*/  STG.E desc[UR12][R6.64+0xc], RZ ;  /* 0x00000cff06007986 */ /* 0x0001e4000c10190c */
.L_x_20:
[----:B------:R-:W-:Y:S05]  /*0d10*/  @!P0 EXIT ;  /* 0x000000000000894d */ /* 0x000fea0003800000 */
[----:B------:R-:W-:Y:S02]  /*0d20*/  ISETP.NE.AND P1, PT, R12, 0x1, PT ;  /* 0x000000010c00780c */ /* 0x000fe40003f25270 */
[----:B------:R-:W-:-:S04]  /*0d30*/  LOP3.LUT R2, R9, 0x1, RZ, 0xc0, !PT ;  /* 0x0000000109027812 */ /* 0x000fc800078ec0ff */
[----:B------:R-:W-:-:S07]  /*0d40*/  ISETP.NE.U32.AND P0, PT, R2, 0x1, PT ;  /* 0x000000010200780c */ /* 0x000fce0003f05070 */
[----:B------:R-:W-:Y:S06]  /*0d50*/  @!P1 BRA `(.L_x_21) ;  /* 0x00000000002c9947 */ /* 0x000fec0003800000 */
[----:B------:R-:W2:Y:S01]  /*0d60*/  LDC.64 R10, c[0x0][0x390] ;  /* 0x0000e400ff0a7b82 */ /* 0x000ea20000000a00 */
[C---:B------:R-:W-:Y:S01]  /*0d70*/  IADD3 R2, P1, PT, R0.reuse, R3, RZ ;  /* 0x0000000300027210 */ /* 0x040fe20007f3e0ff */
[----:B0-----:R-:W-:Y:S01]  /*0d80*/  IMAD.IADD R7, R0, 0x1, R3 ;  /* 0x0000000100077824 */ /* 0x001fe200078e0203 */
[----:B------:R-:W-:Y:S02]  /*0d90*/  IADD3 R3, PT, PT, R3, 0x2, RZ ;  /* 0x0000000203037810 */ /* 0x000fe40007ffe0ff */
[----:B------:R-:W-:-:S03]  /*0da0*/  IADD3.X R8, PT, PT, RZ, RZ, RZ, P1, !PT ;  /* 0x000000ffff087210 */ /* 0x000fc60000ffe4ff */
[----:B-1----:R-:W0:Y:S01]  /*0db0*/  LDC.64 R4, c[0x0][0x390] ;  /* 0x0000e400ff047b82 */ /* 0x002e220000000a00 */
[----:B--2---:R-:W-:Y:S01]  /*0dc0*/  LEA R6, P1, R2, R10, 0x2 ;  /* 0x0000000a02067211 */ /* 0x004fe200078210ff */
[----:B0-----:R-:W-:-:S03]  /*0dd0*/  IMAD.WIDE.U32 R4, R7, 0x4, R4 ;  /* 0x0000000407047825 */ /* 0x001fc600078e0004 */
[----:B------:R-:W-:Y:S02]  /*0de0*/  LEA.HI.X R7, R2, R11, R8, 0x2, P1 ;  /* 0x0000000b02077211 */ /* 0x000fe400008f1408 */
[----:B------:R2:W-:Y:S04]  /*0df0*/  STG.E desc[UR12][R4.64], RZ ;  /* 0x000000ff04007986 */ /* 0x0005e8000c10190c */
[----:B------:R2:W-:Y:S03]  /*0e00*/  STG.E desc[UR12][R6.64+0x4], RZ ;  /* 0x000004ff06007986 */ /* 0x0005e6000c10190c */
.L_x_21:
[----:B------:R-:W-:Y:S05]  /*0e10*/  @P0 EXIT ;  /* 0x000000000000094d */ /* 0x000fea0003800000 */
[----:B012---:R-:W0:Y:S01]  /*0e20*/  LDC.64 R4, c[0x0][0x390] ;  /* 0x0000e400ff047b82 */ /* 0x007e220000000a00 */
[----:B------:R-:W-:-:S05]  /*0e30*/  IADD3 R3, PT, PT, R0, R3, RZ ;  /* 0x0000000300037210 */ /* 0x000fca0007ffe0ff */
[----:B0-----:R-:W-:-:S05]  /*0e40*/  IMAD.WIDE.U32 R2, R3, 0x4, R4 ;  /* 0x0000000403027825 */ /* 0x001fca00078e0004 */
[----:B------:R-:W-:Y:S01]  /*0e50*/  STG.E desc[UR12][R2.64], RZ ;  /* 0x000000ff02007986 */ /* 0x000fe2000c10190c */
[----:B------:R-:W-:Y:S05]  /*0e60*/  EXIT ;  /* 0x000000000000794d */ /* 0x000fea0003800000 */
.L_x_22:
        /* <DEDUP_REMOVED lines=9> */
.L_x_29:


//--------------------- .text._Z25multiplyMatrixElementWisePiS_S_iii --------------------------
	.section	.text._Z25multiplyMatrixElementWisePiS_S_iii,"ax",@progbits
	.align	128
        .global         _Z25multiplyMatrixElementWisePiS_S_iii
        .type           _Z25multiplyMatrixElementWisePiS_S_iii,@function
        .size           _Z25multiplyMatrixElementWisePiS_S_iii,(.L_x_30 - _Z25multiplyMatrixElementWisePiS_S_iii)
        .other          _Z25multiplyMatrixElementWisePiS_S_iii,@"STO_CUDA_ENTRY STV_DEFAULT"
_Z25multiplyMatrixElementWisePiS_S_iii:
.text._Z25multiplyMatrixElementWisePiS_S_iii:
[----:B------:R-:W-:Y:S01]  /*0000*/  LDC R1, c[0x0][0x37c] ;  /* 0x0000df00ff017b82 */ /* 0x000fe20000000800 */
[----:B------:R-:W0:Y:S07]  /*0010*/  S2R R5, SR_TID.X ;  /* 0x0000000000057919 */ /* 0x000e2e0000002100 */
[----:B------:R-:W1:Y:S01]  /*0020*/  LDC R16, c[0x0][0x364] ;  /* 0x0000d900ff107b82 */ /* 0x000e620000000800 */
[----:B------:R-:W2:Y:S01]  /*0030*/  LDCU UR6, c[0x0][0x398] ;  /* 0x00007300ff0677ac */ /* 0x000ea20008000800 */
[----:B------:R-:W1:Y:S06]  /*0040*/  S2R R3, SR_TID.Y ;  /* 0x0000000000037919 */ /* 0x000e6c0000002200 */
[----:B------:R-:W0:Y:S08]  /*0050*/  S2UR UR5, SR_CTAID.X ;  /* 0x00000000000579c3 */ /* 0x000e300000002500 */
[----:B------:R-:W0:Y:S08]  /*0060*/  LDC R0, c[0x0][0x360] ;  /* 0x0000d800ff007b82 */ /* 0x000e300000000800 */
[----:B------:R-:W1:Y:S08]  /*0070*/  S2UR UR4, SR_CTAID.Y ;  /* 0x00000000000479c3 */ /* 0x000e700000002600 */
[----:B------:R-:W3:Y:S01]  /*0080*/  LDC R17, c[0x0][0x3a0] ;  /* 0x0000e800ff117b82 */ /* 0x000ee20000000800 */
[----:B0-----:R-:W-:-:S02]  /*0090*/  IMAD R0, R0, UR5, R5 ;  /* 0x0000000500007c24 */ /* 0x001fc4000f8e0205 */
[----:B-1----:R-:W-:-:S03]  /*00a0*/  IMAD R16, R16, UR4, R3 ;  /* 0x0000000410107c24 */ /* 0x002fc6000f8e0203 */
[----:B---3--:R-:W-:-:S04]  /*00b0*/  ISETP.GE.AND P0, PT, R0, R17, PT ;  /* 0x000000110000720c */ /* 0x008fc80003f06270 */
[----:B--2---:R-:W-:-:S13]  /*00c0*/  ISETP.GE.OR P0, PT, R16, UR6, P0 ;  /* 0x0000000610007c0c */ /* 0x004fda0008706670 */
[----:B------:R-:W-:Y:S05]  /*00d0*/  @P0 EXIT ;  /* 0x000000000000094d */ /* 0x000fea0003800000 */
[----:B------:R-:W0:Y:S01]  /*00e0*/  LDC R19, c[0x0][0x39c] ;  /* 0x0000e700ff137b82 */ /* 0x000e220000000800 */
[----:B------:R-:W1:Y:S01]  /*00f0*/  LDCU.64 UR4, c[0x0][0x358] ;  /* 0x00006b00ff0477ac */ /* 0x000e620008000a00 */
[----:B------:R-:W-:Y:S01]  /*0100*/  HFMA2 R24, -RZ, RZ, 0, 0 ;  /* 0x00000000ff187431 */ /* 0x000fe200000001ff */
[----:B0-----:R-:W-:-:S13]  /*0110*/  ISETP.GE.AND P0, PT, R19, 0x1, PT ;  /* 0x000000011300780c */ /* 0x001fda0003f06270 */
[----:B-1----:R-:W-:Y:S05]  /*0120*/  @!P0 BRA `(.L_x_23) ;  /* 0x0000000400dc8947 */ /* 0x002fea0003800000 */
[C---:B------:R-:W-:Y:S01]  /*0130*/  ISETP.GE.U32.AND P1, PT, R19.reuse, 0x8, PT ;  /* 0x000000081300780c */ /* 0x040fe20003f26070 */
[----:B------:R-:W-:Y:S01]  /*0140*/  IMAD R20, R16, R19, RZ ;  /* 0x0000001310147224 */ /* 0x000fe200078e02ff */
[----:B------:R-:W-:Y:S02]  /*0150*/  LOP3.LUT R27, R19, 0x7, RZ, 0xc0, !PT ;  /* 0x00000007131b7812 */ /* 0x000fe400078ec0ff */
[----:B------:R-:W-:Y:S02]  /*0160*/  MOV R21, RZ ;  /* 0x000000ff00157202 */ /* 0x000fe40000000f00 */
[----:B------:R-:W-:Y:S02]  /*0170*/  ISETP.NE.AND P0, PT, R27, RZ, PT ;  /* 0x000000ff1b00720c */ /* 0x000fe40003f05270 */
[----:B------:R-:W-:-:S05]  /*0180*/  MOV R24, RZ ;  /* 0x000000ff00187202 */ /* 0x000fca0000000f00 */
[----:B------:R-:W-:Y:S06]  /*0190*/  @!P1 BRA `(.L_x_24) ;  /* 0x0000000000c09947 */ /* 0x000fec0003800000 */
[----:B------:R-:W0:Y:S01]  /*01a0*/  LDC.64 R2, c[0x0][0x380] ;  /* 0x0000e000ff027b82 */ /* 0x000e220000000a00 */
[----:B------:R-:W-:Y:S02]  /*01b0*/  LOP3.LUT R21, R19, 0x7ffffff8, RZ, 0xc0, !PT ;  /* 0x7ffffff813157812 */ /* 0x000fe400078ec0ff */
[----:B------:R-:W-:Y:S02]  /*01c0*/  MOV R24, RZ ;  /* 0x000000ff00187202 */ /* 0x000fe40000000f00 */
[----:B------:R-:W-:Y:S02]  /*01d0*/  MOV R18, R0 ;  /* 0x0000000000127202 */ /* 0x000fe40000000f00 */
[----:B------:R-:W-:Y:S01]  /*01e0*/  IADD3 R22, PT, PT, -R21, RZ, RZ ;  /* 0x000000ff15167210 */ /* 0x000fe20007ffe1ff */
[----:B0-----:R-:W-:-:S03]  /*01f0*/  IMAD.WIDE.U32 R2, R20, 0x4, R2 ;  /* 0x0000000414027825 */ /* 0x001fc600078e0002 */
[----:B------:R-:W-:-:S04]  /*0200*/  IADD3 R4, P1, PT, R2, 0x10, RZ ;  /* 0x0000001002047810 */ /* 0x000fc80007f3e0ff */
[----:B------:R-:W-:-:S09]  /*0210*/  IADD3.X R3, PT, PT, RZ, R3, RZ, P1, !PT ;  /* 0x00000003ff037210 */ /* 0x000fd20000ffe4ff */
.L_x_25:
[----:B------:R-:W0:Y:S01]  /*0220*/  LDC.64 R14, c[0x0][0x388] ;  /* 0x0000e200ff0e7b82 */ /* 0x000e220000000a00 */
[----:B------:R-:W-:-:S05]  /*0230*/  MOV R2, R4 ;  /* 0x0000000400027202 */ /* 0x000fca0000000f00 */
[----:B------:R-:W2:Y:S04]  /*0240*/  LDG.E R25, desc[UR4][R2.64+-0x10] ;  /* 0xfffff00402197981 */ /* 0x000ea8000c1e1900 */
[----:B------:R-:W3:Y:S04]  /*0250*/  LDG.E R23, desc[UR4][R2.64+-0xc] ;  /* 0xfffff40402177981 */ /* 0x000ee8000c1e1900 */
[----:B------:R-:W4:Y:S04]  /*0260*/  LDG.E R29, desc[UR4][R2.64+-0x8] ;  /* 0xfffff804021d7981 */ /* 0x000f28000c1e1900 */
[----:B------:R-:W5:Y:S01]  /*0270*/  LDG.E R28, desc[UR4][R2.64+-0x4] ;  /* 0xfffffc04021c7981 */ /* 0x000f62000c1e1900 */
[----:B0-----:R-:W-:-:S05]  /*0280*/  IMAD.WIDE R14, R18, 0x4, R14 ;  /* 0x00000004120e7825 */ /* 0x001fca00078e020e */
[----:B------:R0:W2:Y:S01]  /*0290*/  LDG.E R26, desc[UR4][R14.64] ;  /* 0x000000040e1a7981 */ /* 0x0000a2000c1e1900 */
[----:B------:R-:W-:-:S04]  /*02a0*/  IMAD.WIDE R12, R17, 0x4, R14 ;  /* 0x00000004110c7825 */ /* 0x000fc800078e020e */
[C---:B------:R-:W-:Y:S02]  /*02b0*/  IMAD.WIDE R4, R17.reuse, 0x4, R12 ;  /* 0x0000000411047825 */ /* 0x040fe400078e020c */
[----:B------:R-:W3:Y:S02]  /*02c0*/  LDG.E R12, desc[UR4][R12.64] ;  /* 0x000000040c0c7981 */ /* 0x000ee4000c1e1900 */
[C---:B------:R-:W-:Y:S02]  /*02d0*/  IMAD.WIDE R8, R17.reuse, 0x4, R4 ;  /* 0x0000000411087825 */ /* 0x040fe400078e0204 */
[----:B------:R-:W4:Y:S02]  /*02e0*/  LDG.E R4, desc[UR4][R4.64] ;  /* 0x0000000404047981 */ /* 0x000f24000c1e1900 */
[C---:B------:R-:W-:Y:S02]  /*02f0*/  IMAD.WIDE R6, R17.reuse, 0x4, R8 ;  /* 0x0000000411067825 */ /* 0x040fe400078e0208 */
[----:B------:R-:W5:Y:S02]  /*0300*/  LDG.E R8, desc[UR4][R8.64] ;  /* 0x0000000408087981 */ /* 0x000f64000c1e1900 */
[----:B------:R-:W-:-:S02]  /*0310*/  IMAD.WIDE R10, R17, 0x4, R6 ;  /* 0x00000004110a7825 */ /* 0x000fc400078e0206 */
[----:B------:R-:W5:Y:S04]  /*0320*/  LDG.E R5, desc[UR4][R2.64] ;  /* 0x0000000402057981 */ /* 0x000f68000c1e1900 */
[----:B------:R-:W5:Y:S01]  /*0330*/  LDG.E R6, desc[UR4][R6.64] ;  /* 0x0000000406067981 */ /* 0x000f62000c1e1900 */
[----:B0-----:R-:W-:-:S03]  /*0340*/  IMAD.WIDE R14, R17, 0x4, R10 ;  /* 0x00000004110e7825 */ /* 0x001fc600078e020a */
[----:B------:R-:W5:Y:S04]  /*0350*/  LDG.E R10, desc[UR4][R10.64] ;  /* 0x000000040a0a7981 */ /* 0x000f68000c1e1900 */
[----:B------:R-:W5:Y:S04]  /*0360*/  LDG.E R13, desc[UR4][R14.64] ;  /* 0x000000040e0d7981 */ /* 0x000f68000c1e1900 */
[----:B------:R-:W5:Y:S04]  /*0370*/  LDG.E R7, desc[UR4][R2.64+0x4] ;  /* 0x0000040402077981 */ /* 0x000f68000c1e1900 */
[----:B------:R-:W5:Y:S01]  /*0380*/  LDG.E R9, desc[UR4][R2.64+0xc] ;  /* 0x00000c0402097981 */ /* 0x000f62000c1e1900 */
[----:B--2---:R-:W-:-:S02]  /*0390*/  IMAD R26, R25, R26, R24 ;  /* 0x0000001a191a7224 */ /* 0x004fc400078e0218 */
[----:B------:R-:W-:Y:S02]  /*03a0*/  IMAD.WIDE R24, R17, 0x4, R14 ;  /* 0x0000000411187825 */ /* 0x000fe400078e020e */
[----:B------:R0:W2:Y:S04]  /*03b0*/  LDG.E R14, desc[UR4][R2.64+0x8] ;  /* 0x00000804020e7981 */ /* 0x0000a8000c1e1900 */
[----:B------:R-:W2:Y:S01]  /*03c0*/  LDG.E R24, desc[UR4][R24.64] ;  /* 0x0000000418187981 */ /* 0x000ea2000c1e1900 */
[----:B---3--:R-:W-:Y:S01]  /*03d0*/  IMAD R12, R23, R12, R26 ;  /* 0x0000000c170c7224 */ /* 0x008fe200078e021a */
[----:B------:R-:W-:-:S03]  /*03e0*/  IADD3 R22, PT, PT, R22, 0x8, RZ ;  /* 0x0000000816167810 */ /* 0x000fc60007ffe0ff */
[----:B----4-:R-:W-:Y:S01]  /*03f0*/  IMAD R29, R29, R4, R12 ;  /* 0x000000041d1d7224 */ /* 0x010fe200078e020c */
[----:B------:R-:W-:-:S03]  /*0400*/  ISETP.NE.AND P1, PT, R22, RZ, PT ;  /* 0x000000ff1600720c */ /* 0x000fc60003f25270 */
[----:B-----5:R-:W-:Y:S01]  /*0410*/  IMAD R8, R28, R8, R29 ;  /* 0x000000081c087224 */ /* 0x020fe200078e021d */
[----:B------:R-:W-:-:S03]  /*0420*/  IADD3 R4, P2, PT, R2, 0x20, RZ ;  /* 0x0000002002047810 */ /* 0x000fc60007f5e0ff */
[----:B------:R-:W-:Y:S01]  /*0430*/  IMAD R5, R5, R6, R8 ;  /* 0x0000000605057224 */ /* 0x000fe200078e0208 */
[----:B0-----:R-:W-:Y:S02]  /*0440*/  IADD3.X R3, PT, PT, RZ, R3, RZ, P2, !PT ;  /* 0x00000003ff037210 */ /* 0x001fe400017fe4ff */
[----:B------:R-:W-:Y:S01]  /*0450*/  LEA R18, R17, R18, 0x3 ;  /* 0x0000001211127211 */ /* 0x000fe200078e18ff */
[----:B------:R-:W-:-:S04]  /*0460*/  IMAD R5, R7, R10, R5 ;  /* 0x0000000a07057224 */ /* 0x000fc800078e0205 */
[----:B--2---:R-:W-:-:S04]  /*0470*/  IMAD R5, R14, R13, R5 ;  /* 0x0000000d0e057224 */ /* 0x004fc800078e0205 */
[----:B------:R-:W-:Y:S01]  /*0480*/  IMAD R24, R9, R24, R5 ;  /* 0x0000001809187224 */ /* 0x000fe200078e0205 */
[----:B------:R-:W-:Y:S06]  /*0490*/  @P1 BRA `(.L_x_25) ;  /* 0xfffffffc00601947 */ /* 0x000fec000383ffff */
.L_x_24:
[----:B------:R-:W-:Y:S05]  /*04a0*/  @!P0 BRA `(.L_x_23) ;  /* 0x0000000000fc8947 */ /* 0x000fea0003800000 */
[----:B------:R-:W-:Y:S02]  /*04b0*/  ISETP.GE.U32.AND P1, PT, R27, 0x4, PT ;  /* 0x000000041b00780c */ /* 0x000fe40003f26070 */
[----:B------:R-:W-:-:S04]  /*04c0*/  LOP3.LUT R14, R19, 0x3, RZ, 0xc0, !PT ;  /* 0x00000003130e7812 */ /* 0x000fc800078ec0ff */
[----:B------:R-:W-:-:S07]  /*04d0*/  ISETP.NE.AND P0, PT, R14, RZ, PT ;  /* 0x000000ff0e00720c */ /* 0x000fce0003f05270 */
[----:B------:R-:W-:Y:S06]  /*04e0*/  @!P1 BRA `(.L_x_26) ;  /* 0x00000000006c9947 */ /* 0x000fec0003800000 */
[----:B------:R-:W0:Y:S01]  /*04f0*/  LDC.64 R4, c[0x0][0x388] ;  /* 0x0000e200ff047b82 */ /* 0x000e220000000a00 */
[----:B------:R-:W1:Y:S01]  /*0500*/  LDCU.64 UR6, c[0x0][0x380] ;  /* 0x00007000ff0677ac */ /* 0x000e620008000a00 */
[----:B------:R-:W-:Y:S01]  /*0510*/  IMAD R7, R21, R17, R0 ;  /* 0x0000001115077224 */ /* 0x000fe200078e0200 */
[CC--:B------:R-:W-:Y:S02]  /*0520*/  IADD3 R3, PT, PT, R20.reuse, R21.reuse, RZ ;  /* 0x0000001514037210 */ /* 0x0c0fe40007ffe0ff */
[----:B------:R-:W-:-:S03]  /*0530*/  IADD3 R8, P1, PT, R20, R21, RZ ;  /* 0x0000001514087210 */ /* 0x000fc60007f3e0ff */
[----:B------:R-:W2:Y:S01]  /*0540*/  LDC.64 R12, c[0x0][0x380] ;  /* 0x0000e000ff0c7b82 */ /* 0x000ea20000000a00 */
[----:B0-----:R-:W-:-:S04]  /*0550*/  IMAD.WIDE R4, R7, 0x4, R4 ;  /* 0x0000000407047825 */ /* 0x001fc800078e0204 */
[----:B------:R-:W-:Y:S02]  /*0560*/  IMAD.WIDE R6, R17, 0x4, R4 ;  /* 0x0000000411067825 */ /* 0x000fe400078e0204 */
[----:B------:R-:W3:Y:S02]  /*0570*/  LDG.E R4, desc[UR4][R4.64] ;  /* 0x0000000404047981 */ /* 0x000ee4000c1e1900 */
[----:B--2---:R-:W-:Y:S01]  /*0580*/  IMAD.WIDE.U32 R12, R3, 0x4, R12 ;  /* 0x00000004030c7825 */ /* 0x004fe200078e000c */
[----:B------:R-:W-:Y:S02]  /*0590*/  IADD3.X R3, PT, PT, RZ, RZ, RZ, P1, !PT ;  /* 0x000000ffff037210 */ /* 0x000fe40000ffe4ff */
[----:B-1----:R-:W-:-:S03]  /*05a0*/  LEA R2, P1, R8, UR6, 0x2 ;  /* 0x0000000608027c11 */ /* 0x002fc6000f8210ff */
[----:B------:R-:W3:Y:S01]  /*05b0*/  LDG.E R13, desc[UR4][R12.64] ;  /* 0x000000040c0d7981 */ /* 0x000ee2000c1e1900 */
[----:B------:R-:W-:Y:S01]  /*05c0*/  LEA.HI.X R3, R8, UR7, R3, 0x2, P1 ;  /* 0x0000000708037c11 */ /* 0x000fe200088f1403 */
[C---:B------:R-:W-:Y:S02]  /*05d0*/  IMAD.WIDE R8, R17.reuse, 0x4, R6 ;  /* 0x0000000411087825 */ /* 0x040fe400078e0206 */
[----:B------:R-:W2:Y:S04]  /*05e0*/  LDG.E R6, desc[UR4][R6.64] ;  /* 0x0000000406067981 */ /* 0x000ea8000c1e1900 */
[----:B------:R-:W2:Y:S01]  /*05f0*/  LDG.E R15, desc[UR4][R2.64+0x4] ;  /* 0x00000404020f7981 */ /* 0x000ea2000c1e1900 */
[----:B------:R-:W-:-:S03]  /*0600*/  IMAD.WIDE R10, R17, 0x4, R8 ;  /* 0x00000004110a7825 */ /* 0x000fc600078e0208 */
[----:B------:R-:W4:Y:S04]  /*0610*/  LDG.E R22, desc[UR4][R8.64] ;  /* 0x0000000408167981 */ /* 0x000f28000c1e1900 */
[----:B------:R-:W4:Y:S04]  /*0620*/  LDG.E R18, desc[UR4][R2.64+0x8] ;  /* 0x0000080402127981 */ /* 0x000f28000c1e1900 */
[----:B------:R-:W5:Y:S04]  /*0630*/  LDG.E R26, desc[UR4][R2.64+0xc] ;  /* 0x00000c04021a7981 */ /* 0x000f68000c1e1900 */
[----:B------:R-:W5:Y:S01]  /*0640*/  LDG.E R10, desc[UR4][R10.64] ;  /* 0x000000040a0a7981 */ /* 0x000f62000c1e1900 */
[----:B------:R-:W-:Y:S01]  /*0650*/  IADD3 R21, PT, PT, R21, 0x4, RZ ;  /* 0x0000000415157810 */ /* 0x000fe20007ffe0ff */
[----:B---3--:R-:W-:-:S04]  /*0660*/  IMAD R24, R13, R4, R24 ;  /* 0x000000040d187224 */ /* 0x008fc800078e0218 */
[----:B--2---:R-:W-:-:S04]  /*0670*/  IMAD R15, R15, R6, R24 ;  /* 0x000000060f0f7224 */ /* 0x004fc800078e0218 */
[----:B----4-:R-:W-:-:S04]  /*0680*/  IMAD R15, R18, R22, R15 ;  /* 0x00000016120f7224 */ /* 0x010fc800078e020f */
[----:B-----5:R-:W-:-:S07]  /*0690*/  IMAD R24, R26, R10, R15 ;  /* 0x0000000a1a187224 */ /* 0x020fce00078e020f */
.L_x_26:
[----:B------:R-:W-:Y:S05]  /*06a0*/  @!P0 BRA `(.L_x_23) ;  /* 0x00000000007c8947 */ /* 0x000fea0003800000 */
[----:B------:R-:W-:Y:S01]  /*06b0*/  ISETP.NE.AND P1, PT, R14, 0x1, PT ;  /* 0x000000010e00780c */ /* 0x000fe20003f25270 */
[----:B------:R-:W0:Y:S01]  /*06c0*/  LDC.64 R10, c[0x0][0x380] ;  /* 0x0000e000ff0a7b82 */ /* 0x000e220000000a00 */
[----:B------:R-:W-:-:S04]  /*06d0*/  LOP3.LUT R19, R19, 0x1, RZ, 0xc0, !PT ;  /* 0x0000000113137812 */ /* 0x000fc800078ec0ff */
[----:B------:R-:W-:-:S03]  /*06e0*/  ISETP.NE.U32.AND P0, PT, R19, 0x1, PT ;  /* 0x000000011300780c */ /* 0x000fc60003f05070 */
[----:B------:R-:W1:Y:S04]  /*06f0*/  LDC.64 R8, c[0x0][0x388] ;  /* 0x0000e200ff087b82 */ /* 0x000e680000000a00 */
[CC--:B------:R-:W-:Y:S02]  /*0700*/  @P1 IADD3 R13, PT, PT, R20.reuse, R21.reuse, RZ ;  /* 0x00000015140d1210 */ /* 0x0c0fe40007ffe0ff */
[----:B------:R-:W-:Y:S02]  /*0710*/  @P1 IADD3 R12, P2, PT, R20, R21, RZ ;  /* 0x00000015140c1210 */ /* 0x000fe40007f5e0ff */
[----:B------:R-:W2:Y:S02]  /*0720*/  @P1 LDC.64 R2, c[0x0][0x380] ;  /* 0x0000e000ff021b82 */ /* 0x000ea40000000a00 */
[----:B------:R-:W-:-:S06]  /*0730*/  @P1 IADD3.X R14, PT, PT, RZ, RZ, RZ, P2, !PT ;  /* 0x000000ffff0e1210 */ /* 0x000fcc00017fe4ff */
[----:B------:R-:W3:Y:S01]  /*0740*/  LDC.64 R4, c[0x0][0x380] ;  /* 0x0000e000ff047b82 */ /* 0x000ee20000000a00 */
[----:B0-----:R-:W-:-:S04]  /*0750*/  @P1 IMAD.WIDE.U32 R10, R13, 0x4, R10 ;  /* 0x000000040d0a1825 */ /* 0x001fc800078e000a */
[C---:B------:R-:W-:Y:S01]  /*0760*/  @P1 IMAD R13, R21.reuse, R17, R0 ;  /* 0x00000011150d1224 */ /* 0x040fe200078e0200 */
[----:B------:R-:W-:Y:S01]  /*0770*/  @P1 IADD3 R21, PT, PT, R21, 0x2, RZ ;  /* 0x0000000215151810 */ /* 0x000fe20007ffe0ff */
[----:B------:R-:W4:Y:S01]  /*0780*/  @P1 LDG.E R11, desc[UR4][R10.64] ;  /* 0x000000040a0b1981 */ /* 0x000f22000c1e1900 */
[----:B------:R-:W0:Y:S01]  /*0790*/  LDC.64 R6, c[0x0][0x388] ;  /* 0x0000e200ff067b82 */ /* 0x000e220000000a00 */
[----:B-1----:R-:W-:Y:S01]  /*07a0*/  @P1 IMAD.WIDE R8, R13, 0x4, R8 ;  /* 0x000000040d081825 */ /* 0x002fe200078e0208 */
[----:B------:R-:W-:Y:S02]  /*07b0*/  @!P0 IADD3 R15, PT, PT, R20, R21, RZ ;  /* 0x00000015140f8210 */ /* 0x000fe40007ffe0ff */
[----:B--2---:R-:W-:Y:S01]  /*07c0*/  @P1 LEA R2, P2, R12, R2, 0x2 ;  /* 0x000000020c021211 */ /* 0x004fe200078410ff */
[----:B------:R-:W-:-:S03]  /*07d0*/  @!P0 IMAD R21, R21, R17, R0 ;  /* 0x0000001115158224 */ /* 0x000fc600078e0200 */
[----:B------:R-:W-:Y:S01]  /*07e0*/  @P1 LEA.HI.X R3, R12, R3, R14, 0x2, P2 ;  /* 0x000000030c031211 */ /* 0x000fe200010f140e */
[----:B------:R-:W-:Y:S01]  /*07f0*/  @P1 IMAD.WIDE R12, R17, 0x4, R8 ;  /* 0x00000004110c1825 */ /* 0x000fe200078e0208 */
[----:B------:R-:W4:Y:S03]  /*0800*/  @P1 LDG.E R14, desc[UR4][R8.64] ;  /* 0x00000004080e1981 */ /* 0x000f26000c1e1900 */
[----:B---3--:R-:W-:Y:S01]  /*0810*/  @!P0 IMAD.WIDE.U32 R4, R15, 0x4, R4 ;  /* 0x000000040f048825 */ /* 0x008fe200078e0004 */
[----:B------:R-:W2:Y:S04]  /*0820*/  @P1 LDG.E R2, desc[UR4][R2.64+0x4] ;  /* 0x0000040402021981 */ /* 0x000ea8000c1e1900 */
[----:B------:R-:W2:Y:S01]  /*0830*/  @P1 LDG.E R12, desc[UR4][R12.64] ;  /* 0x000000040c0c1981 */ /* 0x000ea2000c1e1900 */
[----:B0-----:R-:W-:-:S03]  /*0840*/  @!P0 IMAD.WIDE R6, R21, 0x4, R6 ;  /* 0x0000000415068825 */ /* 0x001fc600078e0206 */
[----:B------:R-:W3:Y:S04]  /*0850*/  @!P0 LDG.E R5, desc[UR4][R4.64] ;  /* 0x0000000404058981 */ /* 0x000ee8000c1e1900 */
[----:B------:R-:W3:Y:S01]  /*0860*/  @!P0 LDG.E R6, desc[UR4][R6.64] ;  /* 0x0000000406068981 */ /* 0x000ee2000c1e1900 */
[----:B----4-:R-:W-:-:S04]  /*0870*/  @P1 IMAD R11, R11, R14, R24 ;  /* 0x0000000e0b0b1224 */ /* 0x010fc800078e0218 */
[----:B--2---:R-:W-:-:S04]  /*0880*/  @P1 IMAD R24, R2, R12, R11 ;  /* 0x0000000c02181224 */ /* 0x004fc800078e020b */
[----:B---3--:R-:W-:-:S07]  /*0890*/  @!P0 IMAD R24, R5, R6, R24 ;  /* 0x0000000605188224 */ /* 0x008fce00078e0218 */
.L_x_23:
[----:B------:R-:W0:Y:S01]  /*08a0*/  LDC.64 R2, c[0x0][0x390] ;  /* 0x0000e400ff027b82 */ /* 0x000e220000000a00 */
[----:B------:R-:W-:-:S04]  /*08b0*/  IMAD R17, R16, R17, R0 ;  /* 0x0000001110117224 */ /* 0x000fc800078e0200 */
[----:B0-----:R-:W-:-:S05]  /*08c0*/  IMAD.WIDE R2, R17, 0x4, R2 ;  /* 0x0000000411027825 */ /* 0x001fca00078e0202 */
[----:B------:R-:W-:Y:S01]  /*08d0*/  STG.E desc[UR4][R2.64], R24 ;  /* 0x0000001802007986 */ /* 0x000fe2000c101904 */
[----:B------:R-:W-:Y:S05]  /*08e0*/  EXIT ;  /* 0x000000000000794d */ /* 0x000fea0003800000 */
.L_x_27:
        /* <DEDUP_REMOVED lines=9> */
.L_x_30:


//--------------------- .nv.shared.reserved.0     --------------------------
	.section	.nv.shared.reserved.0,"aw",@nobits
	.weak		__nv_reservedSMEM_offset_0_alias
	.size		__nv_reservedSMEM_offset_0_alias, 0, 64
	.other		__nv_reservedSMEM_offset_0_alias,@"STO_CUDA_RESERVED_SHARED STV_DEFAULT"
__nv_reservedSMEM_offset_0_alias:
	.zero		0
	.zero		64


//--------------------- .nv.constant0._Z21multiplyMatrixColWisePiS_S_iii --------------------------
	.section	.nv.constant0._Z21multiplyMatrixColWisePiS_S_iii,"a",@progbits
	.sectionflags	@""
	.align	4
.nv.constant0._Z21multiplyMatrixColWisePiS_S_iii:
	.zero		932


//--------------------- .nv.constant0._Z21multiplyMatrixRowWisePiS_S_ii --------------------------
	.section	.nv.constant0._Z21multiplyMatrixRowWisePiS_S_ii,"a",@progbits
	.sectionflags	@""
	.align	4
.nv.constant0._Z21multiplyMatrixRowWisePiS_S_ii:
	.zero		928


//--------------------- .nv.constant0._Z25multiplyMatrixElementWisePiS_S_iii --------------------------
	.section	.nv.constant0._Z25multiplyMatrixElementWisePiS_S_iii,"a",@progbits
	.sectionflags	@""
	.align	4
.nv.constant0._Z25multiplyMatrixElementWisePiS_S_iii:
	.zero		932


//--------------------- SYMBOLS --------------------------

	.type		.nv.reservedSmem.offset0,@object
	.size		.nv.reservedSmem.offset0,0x4
